//
// Generated by NVIDIA NVVM Compiler
//
// Compiler Build ID: CL-36424714
// Cuda compilation tools, release 13.0, V13.0.88
// Based on NVVM 20.0.0
//

.version 9.0
.target sm_100
.address_size 64

	// .globl	_Z7computefiiiifffffffPfffffffffS_S_
.extern .func  (.param .b32 func_retval0) vprintf
(
	.param .b64 vprintf_param_0,
	.param .b64 vprintf_param_1
)
;
.global .align 1 .b8 $str[7] = {37, 46, 49, 55, 103, 10};

.visible .entry _Z7computefiiiifffffffPfffffffffS_S_(
	.param .f32 _Z7computefiiiifffffffPfffffffffS_S__param_0,
	.param .u32 _Z7computefiiiifffffffPfffffffffS_S__param_1,
	.param .u32 _Z7computefiiiifffffffPfffffffffS_S__param_2,
	.param .u32 _Z7computefiiiifffffffPfffffffffS_S__param_3,
	.param .u32 _Z7computefiiiifffffffPfffffffffS_S__param_4,
	.param .f32 _Z7computefiiiifffffffPfffffffffS_S__param_5,
	.param .f32 _Z7computefiiiifffffffPfffffffffS_S__param_6,
	.param .f32 _Z7computefiiiifffffffPfffffffffS_S__param_7,
	.param .f32 _Z7computefiiiifffffffPfffffffffS_S__param_8,
	.param .f32 _Z7computefiiiifffffffPfffffffffS_S__param_9,
	.param .f32 _Z7computefiiiifffffffPfffffffffS_S__param_10,
	.param .f32 _Z7computefiiiifffffffPfffffffffS_S__param_11,
	.param .u64 .ptr .align 1 _Z7computefiiiifffffffPfffffffffS_S__param_12,
	.param .f32 _Z7computefiiiifffffffPfffffffffS_S__param_13,
	.param .f32 _Z7computefiiiifffffffPfffffffffS_S__param_14,
	.param .f32 _Z7computefiiiifffffffPfffffffffS_S__param_15,
	.param .f32 _Z7computefiiiifffffffPfffffffffS_S__param_16,
	.param .f32 _Z7computefiiiifffffffPfffffffffS_S__param_17,
	.param .f32 _Z7computefiiiifffffffPfffffffffS_S__param_18,
	.param .f32 _Z7computefiiiifffffffPfffffffffS_S__param_19,
	.param .f32 _Z7computefiiiifffffffPfffffffffS_S__param_20,
	.param .u64 .ptr .align 1 _Z7computefiiiifffffffPfffffffffS_S__param_21,
	.param .u64 .ptr .align 1 _Z7computefiiiifffffffPfffffffffS_S__param_22
)
{
	.local .align 8 .b8 	__local_depot0[8];
	.reg .b64 	%SP;
	.reg .b64 	%SPL;
	.reg .pred 	%p<63>;
	.reg .b32 	%r<141>;
	.reg .b32 	%f<317>;
	.reg .b64 	%rd<53>;
	.reg .b64 	%fd<2>;

	mov.u64 	%SPL, __local_depot0;
	cvta.local.u64 	%SP, %SPL;
	ld.param.f32 	%f316, [_Z7computefiiiifffffffPfffffffffS_S__param_0];
	ld.param.u32 	%r65, [_Z7computefiiiifffffffPfffffffffS_S__param_1];
	ld.param.u32 	%r66, [_Z7computefiiiifffffffPfffffffffS_S__param_2];
	ld.param.u32 	%r67, [_Z7computefiiiifffffffPfffffffffS_S__param_3];
	ld.param.u32 	%r68, [_Z7computefiiiifffffffPfffffffffS_S__param_4];
	ld.param.f32 	%f49, [_Z7computefiiiifffffffPfffffffffS_S__param_5];
	ld.param.f32 	%f50, [_Z7computefiiiifffffffPfffffffffS_S__param_6];
	ld.param.f32 	%f51, [_Z7computefiiiifffffffPfffffffffS_S__param_7];
	ld.param.f32 	%f52, [_Z7computefiiiifffffffPfffffffffS_S__param_8];
	ld.param.f32 	%f53, [_Z7computefiiiifffffffPfffffffffS_S__param_9];
	ld.param.f32 	%f54, [_Z7computefiiiifffffffPfffffffffS_S__param_10];
	ld.param.f32 	%f55, [_Z7computefiiiifffffffPfffffffffS_S__param_11];
	ld.param.u64 	%rd7, [_Z7computefiiiifffffffPfffffffffS_S__param_12];
	ld.param.f32 	%f56, [_Z7computefiiiifffffffPfffffffffS_S__param_13];
	ld.param.f32 	%f57, [_Z7computefiiiifffffffPfffffffffS_S__param_14];
	ld.param.f32 	%f58, [_Z7computefiiiifffffffPfffffffffS_S__param_20];
	ld.param.u64 	%rd8, [_Z7computefiiiifffffffPfffffffffS_S__param_21];
	ld.param.u64 	%rd9, [_Z7computefiiiifffffffPfffffffffS_S__param_22];
	cvta.to.global.u64 	%rd1, %rd7;
	cvta.to.global.u64 	%rd2, %rd9;
	cvta.to.global.u64 	%rd3, %rd8;
	setp.lt.s32 	%p1, %r65, 1;
	@%p1 bra 	$L__BB0_81;
	setp.lt.s32 	%p2, %r66, 1;
	mov.f32 	%f59, 0f3FB8AA3B;
	mov.f32 	%f60, 0f4123E1E2;
	mul.rn.f32 	%f61, %f60, %f59;
	cvt.rzi.f32.f32 	%f62, %f61;
	abs.f32 	%f63, %f62;
	setp.gt.f32 	%p3, %f63, 0f42FC0000;
	mov.f32 	%f64, 0f42FC0000;
	copysign.f32 	%f65, %f62, %f64;
	selp.f32 	%f66, %f65, %f62, %p3;
	fma.rn.f32 	%f67, %f66, 0fBF317218, 0f4123E1E2;
	fma.rn.f32 	%f68, %f66, 0f3102E308, %f67;
	mul.f32 	%f1, %f68, 0f3FB8AA3B;
	add.f32 	%f69, %f66, 0f4B40007D;
	mov.b32 	%r69, %f69;
	shl.b32 	%r70, %r69, 23;
	mov.b32 	%f2, %r70;
	add.f32 	%f70, %f53, %f54;
	fma.rn.f32 	%f3, %f55, 0fA6AB82F1, %f70;
	mov.f32 	%f71, 0f3F000000;
	cvt.sat.f32.f32 	%f72, %f71;
	mov.f32 	%f73, 0f4B400001;
	mov.f32 	%f74, 0f437C0000;
	fma.rm.f32 	%f75, %f72, %f74, %f73;
	add.f32 	%f76, %f75, 0fCB40007F;
	neg.f32 	%f4, %f76;
	mov.b32 	%r71, %f75;
	shl.b32 	%r72, %r71, 23;
	mov.b32 	%f5, %r72;
	add.f32 	%f77, %f56, 0f58AA163E;
	add.f32 	%f6, %f77, %f57;
	div.rn.f32 	%f78, %f58, 0f80000000;
	add.f32 	%f79, %f78, 0f7BA6E925;
	mul.f32 	%f80, %f79, 0f80001CF3;
	mul.f32 	%f81, %f80, 0f782D473A;
	abs.f32 	%f82, %f81;
	mul.f32 	%f7, %f82, 0f80002EAD;
	@%p2 bra 	$L__BB0_81;
	setp.lt.s32 	%p4, %r67, 1;
	@%p4 bra 	$L__BB0_49;
	setp.lt.s32 	%p32, %r68, 1;
	@%p32 bra 	$L__BB0_31;
	and.b32  	%r1, %r67, 7;
	and.b32  	%r2, %r67, 3;
	and.b32  	%r3, %r68, 7;
	ex2.approx.ftz.f32 	%f280, %f1;
	mul.f32 	%f281, %f280, %f2;
	mov.f32 	%f282, 0fBE000000;
	div.approx.ftz.f32 	%f283, %f282, %f281;
	fma.rn.f32 	%f284, %f281, 0f40000000, %f283;
	abs.f32 	%f285, %f284;
	div.rn.f32 	%f286, %f50, %f285;
	add.f32 	%f8, %f49, %f286;
	and.b32  	%r4, %r67, 2147483640;
	and.b32  	%r5, %r67, 1;
	and.b32  	%r6, %r68, 2147483640;
	and.b32  	%r7, %r68, 1;
	neg.s32 	%r8, %r4;
	mov.b32 	%r117, 0;
$L__BB0_5:
	mov.b32 	%r118, 0;
$L__BB0_6:
	setp.geu.f32 	%p46, %f316, %f8;
	@%p46 bra 	$L__BB0_27;
	setp.lt.u32 	%p47, %r67, 8;
	ex2.approx.ftz.f32 	%f287, %f4;
	mul.f32 	%f11, %f287, %f5;
	mov.b32 	%r125, 0;
	@%p47 bra 	$L__BB0_10;
	add.s64 	%rd52, %rd1, 16;
	mov.u32 	%r119, %r8;
$L__BB0_9:
	.pragma "nounroll";
	st.global.f32 	[%rd52+-16], %f11;
	st.global.f32 	[%rd52+-12], %f11;
	st.global.f32 	[%rd52+-8], %f11;
	st.global.f32 	[%rd52+-4], %f11;
	st.global.f32 	[%rd52], %f11;
	st.global.f32 	[%rd52+4], %f11;
	st.global.f32 	[%rd52+8], %f11;
	st.global.f32 	[%rd52+12], %f11;
	add.s32 	%r119, %r119, 8;
	add.s64 	%rd52, %rd52, 32;
	setp.eq.s32 	%p48, %r119, 0;
	mov.u32 	%r125, %r4;
	@%p48 bra 	$L__BB0_10;
	bra.uni 	$L__BB0_9;
$L__BB0_10:
	setp.eq.s32 	%p49, %r1, 0;
	@%p49 bra 	$L__BB0_18;
	add.s32 	%r102, %r1, -1;
	setp.lt.u32 	%p50, %r102, 3;
	@%p50 bra 	$L__BB0_13;
	mul.wide.u32 	%rd30, %r125, 4;
	add.s64 	%rd31, %rd1, %rd30;
	st.global.f32 	[%rd31], %f11;
	st.global.f32 	[%rd31+4], %f11;
	st.global.f32 	[%rd31+8], %f11;
	st.global.f32 	[%rd31+12], %f11;
	add.s32 	%r125, %r125, 4;
$L__BB0_13:
	setp.eq.s32 	%p51, %r2, 0;
	@%p51 bra 	$L__BB0_18;
	setp.eq.s32 	%p52, %r2, 1;
	@%p52 bra 	$L__BB0_16;
	mul.wide.u32 	%rd32, %r125, 4;
	add.s64 	%rd33, %rd1, %rd32;
	st.global.f32 	[%rd33], %f11;
	st.global.f32 	[%rd33+4], %f11;
	add.s32 	%r125, %r125, 2;
$L__BB0_16:
	setp.eq.s32 	%p53, %r5, 0;
	@%p53 bra 	$L__BB0_18;
	mul.wide.u32 	%rd34, %r125, 4;
	add.s64 	%rd35, %rd1, %rd34;
	st.global.f32 	[%rd35], %f11;
$L__BB0_18:
	setp.lt.u32 	%p54, %r68, 8;
	mov.b32 	%r122, 0;
	@%p54 bra 	$L__BB0_19;
	bra.uni 	$L__BB0_29;
$L__BB0_19:
	setp.eq.s32 	%p56, %r3, 0;
	mov.f32 	%f316, 0fFA0B9CEC;
	@%p56 bra 	$L__BB0_27;
	add.s32 	%r107, %r3, -1;
	setp.lt.u32 	%p57, %r107, 3;
	@%p57 bra 	$L__BB0_22;
	mul.wide.u32 	%rd39, %r122, 4;
	add.s64 	%rd40, %rd3, %rd39;
	mov.b32 	%r108, -8388608;
	st.global.u32 	[%rd40], %r108;
	add.s64 	%rd41, %rd2, %rd39;
	mov.b32 	%r109, 2048163132;
	st.global.u32 	[%rd41], %r109;
	st.global.u32 	[%rd40+4], %r108;
	st.global.u32 	[%rd41+4], %r109;
	st.global.u32 	[%rd40+8], %r108;
	st.global.u32 	[%rd41+8], %r109;
	st.global.u32 	[%rd40+12], %r108;
	st.global.u32 	[%rd41+12], %r109;
	add.s32 	%r122, %r122, 4;
$L__BB0_22:
	and.b32  	%r110, %r68, 3;
	setp.eq.s32 	%p58, %r110, 0;
	@%p58 bra 	$L__BB0_27;
	setp.eq.s32 	%p59, %r110, 1;
	@%p59 bra 	$L__BB0_25;
	mul.wide.u32 	%rd42, %r122, 4;
	add.s64 	%rd43, %rd3, %rd42;
	mov.b32 	%r111, -8388608;
	st.global.u32 	[%rd43], %r111;
	add.s64 	%rd44, %rd2, %rd42;
	mov.b32 	%r112, 2048163132;
	st.global.u32 	[%rd44], %r112;
	st.global.u32 	[%rd43+4], %r111;
	st.global.u32 	[%rd44+4], %r112;
	add.s32 	%r122, %r122, 2;
$L__BB0_25:
	setp.eq.s32 	%p60, %r7, 0;
	@%p60 bra 	$L__BB0_27;
	mul.wide.u32 	%rd45, %r122, 4;
	add.s64 	%rd46, %rd3, %rd45;
	mov.b32 	%r113, -8388608;
	st.global.u32 	[%rd46], %r113;
	add.s64 	%rd47, %rd2, %rd45;
	mov.b32 	%r114, 2048163132;
	st.global.u32 	[%rd47], %r114;
$L__BB0_27:
	add.s32 	%r118, %r118, 1;
	setp.eq.s32 	%p61, %r118, %r66;
	@%p61 bra 	$L__BB0_28;
	bra.uni 	$L__BB0_6;
$L__BB0_28:
	add.s32 	%r117, %r117, 1;
	setp.eq.s32 	%p62, %r117, %r65;
	@%p62 bra 	$L__BB0_81;
	bra.uni 	$L__BB0_5;
$L__BB0_29:
	mov.b32 	%r120, 0;
$L__BB0_30:
	.pragma "nounroll";
	mul.wide.u32 	%rd36, %r120, 4;
	add.s64 	%rd37, %rd3, %rd36;
	mov.b32 	%r105, -8388608;
	st.global.u32 	[%rd37], %r105;
	add.s64 	%rd38, %rd2, %rd36;
	mov.b32 	%r106, 2048163132;
	st.global.u32 	[%rd38], %r106;
	st.global.u32 	[%rd37+4], %r105;
	st.global.u32 	[%rd38+4], %r106;
	st.global.u32 	[%rd37+8], %r105;
	st.global.u32 	[%rd38+8], %r106;
	st.global.u32 	[%rd37+12], %r105;
	st.global.u32 	[%rd38+12], %r106;
	st.global.u32 	[%rd37+16], %r105;
	st.global.u32 	[%rd38+16], %r106;
	st.global.u32 	[%rd37+20], %r105;
	st.global.u32 	[%rd38+20], %r106;
	st.global.u32 	[%rd37+24], %r105;
	st.global.u32 	[%rd38+24], %r106;
	st.global.u32 	[%rd37+28], %r105;
	st.global.u32 	[%rd38+28], %r106;
	add.s32 	%r120, %r120, 8;
	setp.eq.s32 	%p55, %r120, %r6;
	mov.u32 	%r122, %r6;
	@%p55 bra 	$L__BB0_19;
	bra.uni 	$L__BB0_30;
$L__BB0_31:
	and.b32  	%r27, %r67, 7;
	add.s32 	%r28, %r27, -1;
	and.b32  	%r29, %r67, 3;
	ex2.approx.ftz.f32 	%f219, %f1;
	mul.f32 	%f220, %f219, %f2;
	mov.f32 	%f221, 0fBE000000;
	div.approx.ftz.f32 	%f222, %f221, %f220;
	fma.rn.f32 	%f223, %f220, 0f40000000, %f222;
	abs.f32 	%f224, %f223;
	div.rn.f32 	%f225, %f50, %f224;
	add.f32 	%f13, %f49, %f225;
	and.b32  	%r30, %r67, 2147483640;
	and.b32  	%r31, %r67, 1;
	mov.b32 	%r127, 0;
$L__BB0_32:
	mov.b32 	%r128, 0;
$L__BB0_33:
	setp.geu.f32 	%p33, %f316, %f13;
	@%p33 bra 	$L__BB0_47;
	setp.lt.u32 	%p34, %r67, 8;
	sqrt.rn.f32 	%f227, %f3;
	sqrt.rn.f32 	%f228, %f227;
	add.f32 	%f229, %f228, 0fB51A3C4B;
	mov.f32 	%f230, 0f40800000;
	mul.rn.f32 	%f231, %f229, %f230;
	mov.f32 	%f232, 0f3F800000;
	mul.rn.f32 	%f233, %f231, %f232;
	mul.rn.f32 	%f234, %f233, %f232;
	mul.rn.f32 	%f235, %f234, %f232;
	sub.f32 	%f236, %f52, %f235;
	mov.f32 	%f237, 0f80000000;
	div.rn.f32 	%f238, %f237, %f236;
	abs.f32 	%f239, %f238;
	mov.f32 	%f240, 0f3FB8AA3B;
	mul.rn.f32 	%f241, %f239, %f240;
	cvt.rzi.f32.f32 	%f242, %f241;
	abs.f32 	%f243, %f242;
	setp.gt.f32 	%p35, %f243, 0f42FC0000;
	mov.f32 	%f244, 0f42FC0000;
	copysign.f32 	%f245, %f242, %f244;
	selp.f32 	%f246, %f245, %f242, %p35;
	fma.rn.f32 	%f247, %f246, 0fBF317218, %f239;
	fma.rn.f32 	%f248, %f246, 0f3102E308, %f247;
	mul.f32 	%f249, %f248, 0f3FB8AA3B;
	add.f32 	%f250, %f246, 0f4B40007D;
	mov.b32 	%r96, %f250;
	shl.b32 	%r97, %r96, 23;
	mov.b32 	%f251, %r97;
	ex2.approx.ftz.f32 	%f252, %f249;
	mul.f32 	%f253, %f252, %f251;
	mov.f32 	%f254, 0fBE000000;
	div.approx.ftz.f32 	%f255, %f254, %f253;
	fma.rn.f32 	%f256, %f253, 0f40000000, %f255;
	mul.f32 	%f257, %f238, %f238;
	fma.rn.f32 	%f258, %f257, 0f363D0ADA, 0f394FFF49;
	fma.rn.f32 	%f259, %f258, %f257, 0f3C08889A;
	fma.rn.f32 	%f260, %f259, %f257, 0f3E2AAAAB;
	mul.f32 	%f261, %f257, %f260;
	fma.rn.f32 	%f262, %f261, %f238, %f238;
	setp.ge.f32 	%p36, %f239, 0f3F800000;
	copysign.f32 	%f263, %f238, %f256;
	selp.f32 	%f264, %f263, %f262, %p36;
	div.rn.f32 	%f265, %f51, %f264;
	add.f32 	%f316, %f265, 0f00000000;
	ex2.approx.ftz.f32 	%f266, %f4;
	mul.f32 	%f17, %f266, %f5;
	add.f32 	%f18, %f6, %f17;
	mov.b32 	%r131, 0;
	@%p34 bra 	$L__BB0_37;
	mov.b32 	%r129, 0;
$L__BB0_36:
	.pragma "nounroll";
	mul.wide.u32 	%rd22, %r129, 4;
	add.s64 	%rd23, %rd1, %rd22;
	st.global.f32 	[%rd23], %f17;
	add.f32 	%f267, %f316, %f18;
	st.global.f32 	[%rd23+4], %f17;
	add.f32 	%f268, %f267, %f18;
	st.global.f32 	[%rd23+8], %f17;
	add.f32 	%f269, %f268, %f18;
	st.global.f32 	[%rd23+12], %f17;
	add.f32 	%f270, %f269, %f18;
	st.global.f32 	[%rd23+16], %f17;
	add.f32 	%f271, %f270, %f18;
	st.global.f32 	[%rd23+20], %f17;
	add.f32 	%f272, %f271, %f18;
	st.global.f32 	[%rd23+24], %f17;
	add.f32 	%f273, %f272, %f18;
	st.global.f32 	[%rd23+28], %f17;
	add.f32 	%f316, %f273, %f18;
	add.s32 	%r129, %r129, 8;
	setp.eq.s32 	%p37, %r129, %r30;
	mov.u32 	%r131, %r30;
	@%p37 bra 	$L__BB0_37;
	bra.uni 	$L__BB0_36;
$L__BB0_37:
	setp.eq.s32 	%p38, %r27, 0;
	@%p38 bra 	$L__BB0_45;
	setp.lt.u32 	%p39, %r28, 3;
	@%p39 bra 	$L__BB0_40;
	mul.wide.u32 	%rd24, %r131, 4;
	add.s64 	%rd25, %rd1, %rd24;
	st.global.f32 	[%rd25], %f17;
	add.f32 	%f275, %f316, %f18;
	st.global.f32 	[%rd25+4], %f17;
	add.f32 	%f276, %f275, %f18;
	st.global.f32 	[%rd25+8], %f17;
	add.f32 	%f277, %f276, %f18;
	st.global.f32 	[%rd25+12], %f17;
	add.f32 	%f316, %f277, %f18;
	add.s32 	%r131, %r131, 4;
$L__BB0_40:
	setp.eq.s32 	%p40, %r29, 0;
	@%p40 bra 	$L__BB0_45;
	setp.eq.s32 	%p41, %r29, 1;
	@%p41 bra 	$L__BB0_43;
	mul.wide.u32 	%rd26, %r131, 4;
	add.s64 	%rd27, %rd1, %rd26;
	st.global.f32 	[%rd27], %f17;
	add.f32 	%f279, %f316, %f18;
	st.global.f32 	[%rd27+4], %f17;
	add.f32 	%f316, %f279, %f18;
	add.s32 	%r131, %r131, 2;
$L__BB0_43:
	setp.eq.s32 	%p42, %r31, 0;
	@%p42 bra 	$L__BB0_45;
	mul.wide.u32 	%rd28, %r131, 4;
	add.s64 	%rd29, %rd1, %rd28;
	st.global.f32 	[%rd29], %f17;
	add.f32 	%f316, %f316, %f18;
$L__BB0_45:
	setp.lt.f32 	%p43, %f316, 0f00000000;
	@%p43 bra 	$L__BB0_46;
	bra.uni 	$L__BB0_47;
$L__BB0_46:
	mov.f32 	%f316, %f7;
$L__BB0_47:
	add.s32 	%r128, %r128, 1;
	setp.eq.s32 	%p44, %r128, %r66;
	@%p44 bra 	$L__BB0_48;
	bra.uni 	$L__BB0_33;
$L__BB0_48:
	add.s32 	%r127, %r127, 1;
	setp.eq.s32 	%p45, %r127, %r65;
	@%p45 bra 	$L__BB0_81;
	bra.uni 	$L__BB0_32;
$L__BB0_49:
	setp.gt.s32 	%p5, %r68, 0;
	@%p5 bra 	$L__BB0_65;
	ex2.approx.ftz.f32 	%f83, %f1;
	mul.f32 	%f84, %f83, %f2;
	mov.f32 	%f85, 0fBE000000;
	div.approx.ftz.f32 	%f86, %f85, %f84;
	fma.rn.f32 	%f87, %f84, 0f40000000, %f86;
	abs.f32 	%f88, %f87;
	div.rn.f32 	%f89, %f50, %f88;
	add.f32 	%f32, %f49, %f89;
	and.b32  	%r43, %r66, 1;
	and.b32  	%r44, %r66, 2147483646;
	mov.b32 	%r139, 0;
$L__BB0_51:
	setp.eq.s32 	%p6, %r66, 1;
	@%p6 bra 	$L__BB0_60;
	mov.b32 	%r140, 0;
$L__BB0_53:
	setp.geu.f32 	%p7, %f316, %f32;
	@%p7 bra 	$L__BB0_56;
	sqrt.rn.f32 	%f91, %f3;
	sqrt.rn.f32 	%f92, %f91;
	add.f32 	%f93, %f92, 0fB51A3C4B;
	mov.f32 	%f94, 0f40800000;
	mul.rn.f32 	%f95, %f93, %f94;
	mov.f32 	%f96, 0f3F800000;
	mul.rn.f32 	%f97, %f95, %f96;
	mul.rn.f32 	%f98, %f97, %f96;
	mul.rn.f32 	%f99, %f98, %f96;
	sub.f32 	%f100, %f52, %f99;
	mov.f32 	%f101, 0f80000000;
	div.rn.f32 	%f102, %f101, %f100;
	abs.f32 	%f103, %f102;
	mov.f32 	%f104, 0f3FB8AA3B;
	mul.rn.f32 	%f105, %f103, %f104;
	cvt.rzi.f32.f32 	%f106, %f105;
	abs.f32 	%f107, %f106;
	setp.gt.f32 	%p8, %f107, 0f42FC0000;
	mov.f32 	%f108, 0f42FC0000;
	copysign.f32 	%f109, %f106, %f108;
	selp.f32 	%f110, %f109, %f106, %p8;
	fma.rn.f32 	%f111, %f110, 0fBF317218, %f103;
	fma.rn.f32 	%f112, %f110, 0f3102E308, %f111;
	mul.f32 	%f113, %f112, 0f3FB8AA3B;
	add.f32 	%f114, %f110, 0f4B40007D;
	mov.b32 	%r75, %f114;
	shl.b32 	%r76, %r75, 23;
	mov.b32 	%f115, %r76;
	ex2.approx.ftz.f32 	%f116, %f113;
	mul.f32 	%f117, %f116, %f115;
	mov.f32 	%f118, 0fBE000000;
	div.approx.ftz.f32 	%f119, %f118, %f117;
	fma.rn.f32 	%f120, %f117, 0f40000000, %f119;
	mul.f32 	%f121, %f102, %f102;
	fma.rn.f32 	%f122, %f121, 0f363D0ADA, 0f394FFF49;
	fma.rn.f32 	%f123, %f122, %f121, 0f3C08889A;
	fma.rn.f32 	%f124, %f123, %f121, 0f3E2AAAAB;
	mul.f32 	%f125, %f121, %f124;
	fma.rn.f32 	%f126, %f125, %f102, %f102;
	setp.ge.f32 	%p9, %f103, 0f3F800000;
	copysign.f32 	%f127, %f102, %f120;
	selp.f32 	%f128, %f127, %f126, %p9;
	div.rn.f32 	%f129, %f51, %f128;
	add.f32 	%f316, %f129, 0f00000000;
	setp.geu.f32 	%p10, %f129, 0f00000000;
	@%p10 bra 	$L__BB0_56;
	mov.f32 	%f316, %f7;
$L__BB0_56:
	setp.geu.f32 	%p11, %f316, %f32;
	@%p11 bra 	$L__BB0_59;
	sqrt.rn.f32 	%f130, %f3;
	sqrt.rn.f32 	%f131, %f130;
	add.f32 	%f132, %f131, 0fB51A3C4B;
	mov.f32 	%f133, 0f40800000;
	mul.rn.f32 	%f134, %f132, %f133;
	mov.f32 	%f135, 0f3F800000;
	mul.rn.f32 	%f136, %f134, %f135;
	mul.rn.f32 	%f137, %f136, %f135;
	mul.rn.f32 	%f138, %f137, %f135;
	sub.f32 	%f139, %f52, %f138;
	mov.f32 	%f140, 0f80000000;
	div.rn.f32 	%f141, %f140, %f139;
	abs.f32 	%f142, %f141;
	mov.f32 	%f143, 0f3FB8AA3B;
	mul.rn.f32 	%f144, %f142, %f143;
	cvt.rzi.f32.f32 	%f145, %f144;
	abs.f32 	%f146, %f145;
	setp.gt.f32 	%p12, %f146, 0f42FC0000;
	mov.f32 	%f147, 0f42FC0000;
	copysign.f32 	%f148, %f145, %f147;
	selp.f32 	%f149, %f148, %f145, %p12;
	fma.rn.f32 	%f150, %f149, 0fBF317218, %f142;
	fma.rn.f32 	%f151, %f149, 0f3102E308, %f150;
	mul.f32 	%f152, %f151, 0f3FB8AA3B;
	add.f32 	%f153, %f149, 0f4B40007D;
	mov.b32 	%r77, %f153;
	shl.b32 	%r78, %r77, 23;
	mov.b32 	%f154, %r78;
	ex2.approx.ftz.f32 	%f155, %f152;
	mul.f32 	%f156, %f155, %f154;
	mov.f32 	%f157, 0fBE000000;
	div.approx.ftz.f32 	%f158, %f157, %f156;
	fma.rn.f32 	%f159, %f156, 0f40000000, %f158;
	mul.f32 	%f160, %f141, %f141;
	fma.rn.f32 	%f161, %f160, 0f363D0ADA, 0f394FFF49;
	fma.rn.f32 	%f162, %f161, %f160, 0f3C08889A;
	fma.rn.f32 	%f163, %f162, %f160, 0f3E2AAAAB;
	mul.f32 	%f164, %f160, %f163;
	fma.rn.f32 	%f165, %f164, %f141, %f141;
	setp.ge.f32 	%p13, %f142, 0f3F800000;
	copysign.f32 	%f166, %f141, %f159;
	selp.f32 	%f167, %f166, %f165, %p13;
	div.rn.f32 	%f168, %f51, %f167;
	add.f32 	%f316, %f168, 0f00000000;
	setp.geu.f32 	%p14, %f168, 0f00000000;
	@%p14 bra 	$L__BB0_59;
	mov.f32 	%f316, %f7;
$L__BB0_59:
	add.s32 	%r140, %r140, 2;
	setp.ne.s32 	%p15, %r140, %r44;
	@%p15 bra 	$L__BB0_53;
$L__BB0_60:
	setp.eq.s32 	%p16, %r43, 0;
	@%p16 bra 	$L__BB0_64;
	setp.geu.f32 	%p17, %f316, %f32;
	@%p17 bra 	$L__BB0_64;
	sqrt.rn.f32 	%f169, %f3;
	sqrt.rn.f32 	%f170, %f169;
	add.f32 	%f171, %f170, 0fB51A3C4B;
	mov.f32 	%f172, 0f40800000;
	mul.rn.f32 	%f173, %f171, %f172;
	mov.f32 	%f174, 0f3F800000;
	mul.rn.f32 	%f175, %f173, %f174;
	mul.rn.f32 	%f176, %f175, %f174;
	mul.rn.f32 	%f177, %f176, %f174;
	sub.f32 	%f178, %f52, %f177;
	mov.f32 	%f179, 0f80000000;
	div.rn.f32 	%f180, %f179, %f178;
	abs.f32 	%f181, %f180;
	mov.f32 	%f182, 0f3FB8AA3B;
	mul.rn.f32 	%f183, %f181, %f182;
	cvt.rzi.f32.f32 	%f184, %f183;
	abs.f32 	%f185, %f184;
	setp.gt.f32 	%p18, %f185, 0f42FC0000;
	mov.f32 	%f186, 0f42FC0000;
	copysign.f32 	%f187, %f184, %f186;
	selp.f32 	%f188, %f187, %f184, %p18;
	fma.rn.f32 	%f189, %f188, 0fBF317218, %f181;
	fma.rn.f32 	%f190, %f188, 0f3102E308, %f189;
	mul.f32 	%f191, %f190, 0f3FB8AA3B;
	add.f32 	%f192, %f188, 0f4B40007D;
	mov.b32 	%r79, %f192;
	shl.b32 	%r80, %r79, 23;
	mov.b32 	%f193, %r80;
	ex2.approx.ftz.f32 	%f194, %f191;
	mul.f32 	%f195, %f194, %f193;
	mov.f32 	%f196, 0fBE000000;
	div.approx.ftz.f32 	%f197, %f196, %f195;
	fma.rn.f32 	%f198, %f195, 0f40000000, %f197;
	mul.f32 	%f199, %f180, %f180;
	fma.rn.f32 	%f200, %f199, 0f363D0ADA, 0f394FFF49;
	fma.rn.f32 	%f201, %f200, %f199, 0f3C08889A;
	fma.rn.f32 	%f202, %f201, %f199, 0f3E2AAAAB;
	mul.f32 	%f203, %f199, %f202;
	fma.rn.f32 	%f204, %f203, %f180, %f180;
	setp.ge.f32 	%p19, %f181, 0f3F800000;
	copysign.f32 	%f205, %f180, %f198;
	selp.f32 	%f206, %f205, %f204, %p19;
	div.rn.f32 	%f207, %f51, %f206;
	add.f32 	%f316, %f207, 0f00000000;
	setp.geu.f32 	%p20, %f207, 0f00000000;
	@%p20 bra 	$L__BB0_64;
	mov.f32 	%f316, %f7;
$L__BB0_64:
	add.s32 	%r139, %r139, 1;
	setp.ne.s32 	%p21, %r139, %r65;
	@%p21 bra 	$L__BB0_51;
	bra.uni 	$L__BB0_81;
$L__BB0_65:
	and.b32  	%r45, %r68, 7;
	add.s32 	%r46, %r45, -1;
	and.b32  	%r47, %r68, 3;
	ex2.approx.ftz.f32 	%f208, %f1;
	mul.f32 	%f209, %f208, %f2;
	mov.f32 	%f210, 0fBE000000;
	div.approx.ftz.f32 	%f211, %f210, %f209;
	fma.rn.f32 	%f212, %f209, 0f40000000, %f211;
	abs.f32 	%f213, %f212;
	div.rn.f32 	%f214, %f50, %f213;
	add.f32 	%f33, %f49, %f214;
	and.b32  	%r48, %r68, 2147483640;
	and.b32  	%r49, %r68, 1;
	mov.b32 	%r133, 0;
$L__BB0_66:
	mov.b32 	%r134, 0;
$L__BB0_67:
	setp.geu.f32 	%p22, %f316, %f33;
	@%p22 bra 	$L__BB0_79;
	setp.lt.u32 	%p23, %r68, 8;
	mov.b32 	%r137, 0;
	@%p23 bra 	$L__BB0_71;
	mov.b32 	%r135, 0;
$L__BB0_70:
	.pragma "nounroll";
	mul.wide.u32 	%rd10, %r135, 4;
	add.s64 	%rd11, %rd3, %rd10;
	mov.b32 	%r85, -8388608;
	st.global.u32 	[%rd11], %r85;
	add.s64 	%rd12, %rd2, %rd10;
	mov.b32 	%r86, 2048163132;
	st.global.u32 	[%rd12], %r86;
	st.global.u32 	[%rd11+4], %r85;
	st.global.u32 	[%rd12+4], %r86;
	st.global.u32 	[%rd11+8], %r85;
	st.global.u32 	[%rd12+8], %r86;
	st.global.u32 	[%rd11+12], %r85;
	st.global.u32 	[%rd12+12], %r86;
	st.global.u32 	[%rd11+16], %r85;
	st.global.u32 	[%rd12+16], %r86;
	st.global.u32 	[%rd11+20], %r85;
	st.global.u32 	[%rd12+20], %r86;
	st.global.u32 	[%rd11+24], %r85;
	st.global.u32 	[%rd12+24], %r86;
	st.global.u32 	[%rd11+28], %r85;
	st.global.u32 	[%rd12+28], %r86;
	add.s32 	%r135, %r135, 8;
	setp.eq.s32 	%p24, %r135, %r48;
	mov.u32 	%r137, %r48;
	@%p24 bra 	$L__BB0_71;
	bra.uni 	$L__BB0_70;
$L__BB0_71:
	setp.eq.s32 	%p25, %r45, 0;
	mov.f32 	%f316, 0fFA0B9CEC;
	@%p25 bra 	$L__BB0_79;
	setp.lt.u32 	%p26, %r46, 3;
	@%p26 bra 	$L__BB0_74;
	mul.wide.u32 	%rd13, %r137, 4;
	add.s64 	%rd14, %rd3, %rd13;
	mov.b32 	%r87, -8388608;
	st.global.u32 	[%rd14], %r87;
	add.s64 	%rd15, %rd2, %rd13;
	mov.b32 	%r88, 2048163132;
	st.global.u32 	[%rd15], %r88;
	st.global.u32 	[%rd14+4], %r87;
	st.global.u32 	[%rd15+4], %r88;
	st.global.u32 	[%rd14+8], %r87;
	st.global.u32 	[%rd15+8], %r88;
	st.global.u32 	[%rd14+12], %r87;
	st.global.u32 	[%rd15+12], %r88;
	add.s32 	%r137, %r137, 4;
$L__BB0_74:
	setp.eq.s32 	%p27, %r47, 0;
	@%p27 bra 	$L__BB0_79;
	setp.eq.s32 	%p28, %r47, 1;
	@%p28 bra 	$L__BB0_77;
	mul.wide.u32 	%rd16, %r137, 4;
	add.s64 	%rd17, %rd3, %rd16;
	mov.b32 	%r89, -8388608;
	st.global.u32 	[%rd17], %r89;
	add.s64 	%rd18, %rd2, %rd16;
	mov.b32 	%r90, 2048163132;
	st.global.u32 	[%rd18], %r90;
	st.global.u32 	[%rd17+4], %r89;
	st.global.u32 	[%rd18+4], %r90;
	add.s32 	%r137, %r137, 2;
$L__BB0_77:
	setp.eq.s32 	%p29, %r49, 0;
	@%p29 bra 	$L__BB0_79;
	mul.wide.u32 	%rd19, %r137, 4;
	add.s64 	%rd20, %rd3, %rd19;
	mov.b32 	%r91, -8388608;
	st.global.u32 	[%rd20], %r91;
	add.s64 	%rd21, %rd2, %rd19;
	mov.b32 	%r92, 2048163132;
	st.global.u32 	[%rd21], %r92;
$L__BB0_79:
	add.s32 	%r134, %r134, 1;
	setp.eq.s32 	%p30, %r134, %r66;
	@%p30 bra 	$L__BB0_80;
	bra.uni 	$L__BB0_67;
$L__BB0_80:
	add.s32 	%r133, %r133, 1;
	setp.eq.s32 	%p31, %r133, %r65;
	@%p31 bra 	$L__BB0_81;
	bra.uni 	$L__BB0_66;
$L__BB0_81:
	add.u64 	%rd48, %SP, 0;
	add.u64 	%rd49, %SPL, 0;
	cvt.f64.f32 	%fd1, %f316;
	st.local.f64 	[%rd49], %fd1;
	mov.u64 	%rd50, $str;
	cvta.global.u64 	%rd51, %rd50;
	{ // callseq 0, 0
	.param .b64 param0;
	st.param.b64 	[param0], %rd51;
	.param .b64 param1;
	st.param.b64 	[param1], %rd48;
	.param .b32 retval0;
	call.uni (retval0), 
	vprintf, 
	(
	param0, 
	param1
	);
	ld.param.b32 	%r115, [retval0];
	} // callseq 0
	ret;

}


// ===== COMPILED SASS (sm_100) =====

	.target	sm_100

	.elftype	@"ET_EXEC"


//--------------------- .note.nv.tkinfo           --------------------------
	.section	.note.nv.tkinfo,"",@"SHT_NOTE"
	.sectionflags	@"SHF_NOTE_NV_TKINFO"
	.tkinfo
        /*0018*/ 	.word	0x00000002
        /*0030*/ 	.string	""
        /*0030*/ 	.string	"ptxas"
        /*0030*/ 	.string	"Cuda compilation tools, release 13.0, V13.0.88"
        /*0030*/ 	.string	"Build cuda_13.0.r13.0/compiler.36424714_0"
        /*0030*/ 	.string	"-arch sm_100 -m 64 "



//--------------------- .note.nv.cuinfo           --------------------------
	.section	.note.nv.cuinfo,"",@"SHT_NOTE"
	.sectionflags	@"SHF_NOTE_NV_CUINFO"
        /*0018*/ 	.short	0x0002
        /*001a*/ 	.short	0x0064
        /*001c*/ 	.short	0x0082
	.zero		2


//--------------------- .nv.info                  --------------------------
	.section	.nv.info,"",@"SHT_CUDA_INFO"
	.align	4


	//----- nvinfo : EIATTR_REGCOUNT
	.align		4
        /*0000*/ 	.byte	0x04, 0x2f
        /*0002*/ 	.short	(.L_2 - .L_1)
	.align		4
.L_1:
        /*0004*/ 	.word	index@(_Z7computefiiiifffffffPfffffffffS_S_)
        /*0008*/ 	.word	0x0000001a


	//----- nvinfo : EIATTR_FRAME_SIZE
	.align		4
.L_2:
        /*000c*/ 	.byte	0x04, 0x11
        /*000e*/ 	.short	(.L_4 - .L_3)
	.align		4
.L_3:
        /*0010*/ 	.word	index@($__internal_1_$__cuda_sm3x_div_rn_noftz_f32_slowpath)
        /*0014*/ 	.word	0x00000008


	//----- nvinfo : EIATTR_FRAME_SIZE
	.align		4
.L_4:
        /*0018*/ 	.byte	0x04, 0x11
        /*001a*/ 	.short	(.L_6 - .L_5)
	.align		4
.L_5:
        /*001c*/ 	.word	index@($__internal_0_$__cuda_sm20_sqrt_rn_f32_slowpath)
        /*0020*/ 	.word	0x00000008


	//----- nvinfo : EIATTR_FRAME_SIZE
	.align		4
.L_6:
        /*0024*/ 	.byte	0x04, 0x11
        /*0026*/ 	.short	(.L_8 - .L_7)
	.align		4
.L_7:
        /*0028*/ 	.word	index@(_Z7computefiiiifffffffPfffffffffS_S_)
        /*002c*/ 	.word	0x00000008


	//----- nvinfo : EIATTR_MIN_STACK_SIZE
	.align		4
.L_8:
        /*0030*/ 	.byte	0x04, 0x12
        /*0032*/ 	.short	(.L_10 - .L_9)
	.align		4
.L_9:
        /*0034*/ 	.word	index@(_Z7computefiiiifffffffPfffffffffS_S_)
        /*0038*/ 	.word	0x00000008
.L_10:


//--------------------- .nv.compat                --------------------------
	.section	.nv.compat,"",@"SHT_CUDA_COMPAT_INFO"
	.align	4
        /*0000*/ 	.byte	0x02, 0x09, 0x00, 0x00, 0x02, 0x02, 0x01, 0x00, 0x02, 0x05, 0x05, 0x00, 0x03, 0x07, 0x01, 0x01
        /*0010*/ 	.byte	0x02, 0x03, 0x00, 0x00, 0x02, 0x06, 0x01, 0x00, 0x04, 0x0b, 0x08, 0x00, 0x01, 0x00, 0x00, 0x00
        /*0020*/ 	.byte	0x00, 0x00, 0x00, 0x00


//--------------------- .nv.info._Z7computefiiiifffffffPfffffffffS_S_ --------------------------
	.section	.nv.info._Z7computefiiiifffffffPfffffffffS_S_,"",@"SHT_CUDA_INFO"
	.sectionflags	@""
	.align	4


	//----- nvinfo : EIATTR_CUDA_API_VERSION
	.align		4
        /*0000*/ 	.byte	0x04, 0x37
        /*0002*/ 	.short	(.L_12 - .L_11)
.L_11:
        /*0004*/ 	.word	0x00000082


	//----- nvinfo : EIATTR_KPARAM_INFO
	.align		4
.L_12:
        /*0008*/ 	.byte	0x04, 0x17
        /*000a*/ 	.short	(.L_14 - .L_13)
.L_13:
        /*000c*/ 	.word	0x00000000
        /*0010*/ 	.short	0x0016
        /*0012*/ 	.short	0x0060
        /*0014*/ 	.byte	0x00, 0xf5, 0x21, 0x00


	//----- nvinfo : EIATTR_KPARAM_INFO
	.align		4
.L_14:
        /*0018*/ 	.byte	0x04, 0x17
        /*001a*/ 	.short	(.L_16 - .L_15)
.L_15:
        /*001c*/ 	.word	0x00000000
        /*0020*/ 	.short	0x0015
        /*0022*/ 	.short	0x0058
        /*0024*/ 	.byte	0x00, 0xf5, 0x21, 0x00


	//----- nvinfo : EIATTR_KPARAM_INFO
	.align		4
.L_16:
        /*0028*/ 	.byte	0x04, 0x17
        /*002a*/ 	.short	(.L_18 - .L_17)
.L_17:
        /*002c*/ 	.word	0x00000000
        /*0030*/ 	.short	0x0014
        /*0032*/ 	.short	0x0054
        /*0034*/ 	.byte	0x00, 0xf0, 0x11, 0x00


	//----- nvinfo : EIATTR_KPARAM_INFO
	.align		4
.L_18:
        /*0038*/ 	.byte	0x04, 0x17
        /*003a*/ 	.short	(.L_20 - .L_19)
.L_19:
        /*003c*/ 	.word	0x00000000
        /*0040*/ 	.short	0x0013
        /*0042*/ 	.short	0x0050
        /*0044*/ 	.byte	0x00, 0xf0, 0x11, 0x00


	//----- nvinfo : EIATTR_KPARAM_INFO
	.align		4
.L_20:
        /*0048*/ 	.byte	0x04, 0x17
        /*004a*/ 	.short	(.L_22 - .L_21)
.L_21:
        /*004c*/ 	.word	0x00000000
        /*0050*/ 	.short	0x0012
        /*0052*/ 	.short	0x004c
        /*0054*/ 	.byte	0x00, 0xf0, 0x11, 0x00


	//----- nvinfo : EIATTR_KPARAM_INFO
	.align		4
.L_22:
        /*0058*/ 	.byte	0x04, 0x17
        /*005a*/ 	.short	(.L_24 - .L_23)
.L_23:
        /*005c*/ 	.word	0x00000000
        /*0060*/ 	.short	0x0011
        /*0062*/ 	.short	0x0048
        /*0064*/ 	.byte	0x00, 0xf0, 0x11, 0x00


	//----- nvinfo : EIATTR_KPARAM_INFO
	.align		4
.L_24:
        /*0068*/ 	.byte	0x04, 0x17
        /*006a*/ 	.short	(.L_26 - .L_25)
.L_25:
        /*006c*/ 	.word	0x00000000
        /*0070*/ 	.short	0x0010
        /*0072*/ 	.short	0x0044
        /*0074*/ 	.byte	0x00, 0xf0, 0x11, 0x00


	//----- nvinfo : EIATTR_KPARAM_INFO
	.align		4
.L_26:
        /*0078*/ 	.byte	0x04, 0x17
        /*007a*/ 	.short	(.L_28 - .L_27)
.L_27:
        /*007c*/ 	.word	0x00000000
        /*0080*/ 	.short	0x000f
        /*0082*/ 	.short	0x0040
        /*0084*/ 	.byte	0x00, 0xf0, 0x11, 0x00


	//----- nvinfo : EIATTR_KPARAM_INFO
	.align		4
.L_28:
        /*0088*/ 	.byte	0x04, 0x17
        /*008a*/ 	.short	(.L_30 - .L_29)
.L_29:
        /*008c*/ 	.word	0x00000000
        /*0090*/ 	.short	0x000e
        /*0092*/ 	.short	0x003c
        /*0094*/ 	.byte	0x00, 0xf0, 0x11, 0x00


	//----- nvinfo : EIATTR_KPARAM_INFO
	.align		4
.L_30:
        /*0098*/ 	.byte	0x04, 0x17
        /*009a*/ 	.short	(.L_32 - .L_31)
.L_31:
        /*009c*/ 	.word	0x00000000
        /*00a0*/ 	.short	0x000d
        /*00a2*/ 	.short	0x0038
        /*00a4*/ 	.byte	0x00, 0xf0, 0x11, 0x00


	//----- nvinfo : EIATTR_KPARAM_INFO
	.align		4
.L_32:
        /*00a8*/ 	.byte	0x04, 0x17
        /*00aa*/ 	.short	(.L_34 - .L_33)
.L_33:
        /*00ac*/ 	.word	0x00000000
        /*00b0*/ 	.short	0x000c
        /*00b2*/ 	.short	0x0030
        /*00b4*/ 	.byte	0x00, 0xf5, 0x21, 0x00


	//----- nvinfo : EIATTR_KPARAM_INFO
	.align		4
.L_34:
        /*00b8*/ 	.byte	0x04, 0x17
        /*00ba*/ 	.short	(.L_36 - .L_35)
.L_35:
        /*00bc*/ 	.word	0x00000000
        /*00c0*/ 	.short	0x000b
        /*00c2*/ 	.short	0x002c
        /*00c4*/ 	.byte	0x00, 0xf0, 0x11, 0x00


	//----- nvinfo : EIATTR_KPARAM_INFO
	.align		4
.L_36:
        /*00c8*/ 	.byte	0x04, 0x17
        /*00ca*/ 	.short	(.L_38 - .L_37)
.L_37:
        /*00cc*/ 	.word	0x00000000
        /*00d0*/ 	.short	0x000a
        /*00d2*/ 	.short	0x0028
        /*00d4*/ 	.byte	0x00, 0xf0, 0x11, 0x00


	//----- nvinfo : EIATTR_KPARAM_INFO
	.align		4
.L_38:
        /*00d8*/ 	.byte	0x04, 0x17
        /*00da*/ 	.short	(.L_40 - .L_39)
.L_39:
        /*00dc*/ 	.word	0x00000000
        /*00e0*/ 	.short	0x0009
        /*00e2*/ 	.short	0x0024
        /*00e4*/ 	.byte	0x00, 0xf0, 0x11, 0x00


	//----- nvinfo : EIATTR_KPARAM_INFO
	.align		4
.L_40:
        /*00e8*/ 	.byte	0x04, 0x17
        /*00ea*/ 	.short	(.L_42 - .L_41)
.L_41:
        /*00ec*/ 	.word	0x00000000
        /*00f0*/ 	.short	0x0008
        /*00f2*/ 	.short	0x0020
        /*00f4*/ 	.byte	0x00, 0xf0, 0x11, 0x00


	//----- nvinfo : EIATTR_KPARAM_INFO
	.align		4
.L_42:
        /*00f8*/ 	.byte	0x04, 0x17
        /*00fa*/ 	.short	(.L_44 - .L_43)
.L_43:
        /*00fc*/ 	.word	0x00000000
        /*0100*/ 	.short	0x0007
        /*0102*/ 	.short	0x001c
        /*0104*/ 	.byte	0x00, 0xf0, 0x11, 0x00


	//----- nvinfo : EIATTR_KPARAM_INFO
	.align		4
.L_44:
        /*0108*/ 	.byte	0x04, 0x17
        /*010a*/ 	.short	(.L_46 - .L_45)
.L_45:
        /*010c*/ 	.word	0x00000000
        /*0110*/ 	.short	0x0006
        /*0112*/ 	.short	0x0018
        /*0114*/ 	.byte	0x00, 0xf0, 0x11, 0x00


	//----- nvinfo : EIATTR_KPARAM_INFO
	.align		4
.L_46:
        /*0118*/ 	.byte	0x04, 0x17
        /*011a*/ 	.short	(.L_48 - .L_47)
.L_47:
        /*011c*/ 	.word	0x00000000
        /*0120*/ 	.short	0x0005
        /*0122*/ 	.short	0x0014
        /*0124*/ 	.byte	0x00, 0xf0, 0x11, 0x00


	//----- nvinfo : EIATTR_KPARAM_INFO
	.align		4
.L_48:
        /*0128*/ 	.byte	0x04, 0x17
        /*012a*/ 	.short	(.L_50 - .L_49)
.L_49:
        /*012c*/ 	.word	0x00000000
        /*0130*/ 	.short	0x0004
        /*0132*/ 	.short	0x0010
        /*0134*/ 	.byte	0x00, 0xf0, 0x11, 0x00


	//----- nvinfo : EIATTR_KPARAM_INFO
	.align		4
.L_50:
        /*0138*/ 	.byte	0x04, 0x17
        /*013a*/ 	.short	(.L_52 - .L_51)
.L_51:
        /*013c*/ 	.word	0x00000000
        /*0140*/ 	.short	0x0003
        /*0142*/ 	.short	0x000c
        /*0144*/ 	.byte	0x00, 0xf0, 0x11, 0x00


	//----- nvinfo : EIATTR_KPARAM_INFO
	.align		4
.L_52:
        /*0148*/ 	.byte	0x04, 0x17
        /*014a*/ 	.short	(.L_54 - .L_53)
.L_53:
        /*014c*/ 	.word	0x00000000
        /*0150*/ 	.short	0x0002
        /*0152*/ 	.short	0x0008
        /*0154*/ 	.byte	0x00, 0xf0, 0x11, 0x00


	//----- nvinfo : EIATTR_KPARAM_INFO
	.align		4
.L_54:
        /*0158*/ 	.byte	0x04, 0x17
        /*015a*/ 	.short	(.L_56 - .L_55)
.L_55:
        /*015c*/ 	.word	0x00000000
        /*0160*/ 	.short	0x0001
        /*0162*/ 	.short	0x0004
        /*0164*/ 	.byte	0x00, 0xf0, 0x11, 0x00


	//----- nvinfo : EIATTR_KPARAM_INFO
	.align		4
.L_56:
        /*0168*/ 	.byte	0x04, 0x17
        /*016a*/ 	.short	(.L_58 - .L_57)
.L_57:
        /*016c*/ 	.word	0x00000000
        /*0170*/ 	.short	0x0000
        /*0172*/ 	.short	0x0000
        /*0174*/ 	.byte	0x00, 0xf0, 0x11, 0x00


	//----- nvinfo : EIATTR_SPARSE_MMA_MASK
	.align		4
.L_58:
        /*0178*/ 	.byte	0x03, 0x50
        /*017a*/ 	.short	0x0000


	//----- nvinfo : EIATTR_MAXREG_COUNT
	.align		4
        /*017c*/ 	.byte	0x03, 0x1b
        /*017e*/ 	.short	0x00ff


	//----- nvinfo : EIATTR_EXTERNS
	.align		4
        /*0180*/ 	.byte	0x04, 0x0f
        /*0182*/ 	.short	(.L_60 - .L_59)


	//   ....[0]....
	.align		4
.L_59:
        /*0184*/ 	.word	index@(vprintf)


	//----- nvinfo : EIATTR_MERCURY_ISA_VERSION
	.align		4
.L_60:
        /*0188*/ 	.byte	0x03, 0x5f
        /*018a*/ 	.short	0x0101


	//----- nvinfo : EIATTR_VRC_CTA_INIT_COUNT
	.align		4
        /*018c*/ 	.byte	0x02, 0x4a
	.zero		1
	.zero		1


	//----- nvinfo : EIATTR_SYSCALL_OFFSETS
	.align		4
        /*0190*/ 	.byte	0x04, 0x46
        /*0192*/ 	.short	(.L_62 - .L_61)


	//   ....[0]....
.L_61:
        /*0194*/ 	.word	0x00003410


	//----- nvinfo : EIATTR_EXIT_INSTR_OFFSETS
	.align		4
.L_62:
        /*0198*/ 	.byte	0x04, 0x1c
        /*019a*/ 	.short	(.L_64 - .L_63)


	//   ....[0]....
.L_63:
        /*019c*/ 	.word	0x00003420


	//----- nvinfo : EIATTR_CRS_STACK_SIZE
	.align		4
.L_64:
        /*01a0*/ 	.byte	0x04, 0x1e
        /*01a2*/ 	.short	(.L_66 - .L_65)
.L_65:
        /*01a4*/ 	.word	0x00000000


	//----- nvinfo : EIATTR_CBANK_PARAM_SIZE
	.align		4
.L_66:
        /*01a8*/ 	.byte	0x03, 0x19
        /*01aa*/ 	.short	0x0068


	//----- nvinfo : EIATTR_PARAM_CBANK
	.align		4
        /*01ac*/ 	.byte	0x04, 0x0a
        /*01ae*/ 	.short	(.L_68 - .L_67)
	.align		4
.L_67:
        /*01b0*/ 	.word	index@(.nv.constant0._Z7computefiiiifffffffPfffffffffS_S_)
        /*01b4*/ 	.short	0x0380
        /*01b6*/ 	.short	0x0068


	//----- nvinfo : EIATTR_SW_WAR
	.align		4
.L_68:
        /*01b8*/ 	.byte	0x04, 0x36
        /*01ba*/ 	.short	(.L_70 - .L_69)
.L_69:
        /*01bc*/ 	.word	0x00000008
.L_70:


//--------------------- .nv.callgraph             --------------------------
	.section	.nv.callgraph,"",@"SHT_CUDA_CALLGRAPH"
	.align	4
	.sectionentsize	8
	.align		4
        /*0000*/ 	.word	0x00000000
	.align		4
        /*0004*/ 	.word	0xffffffff
	.align		4
        /*0008*/ 	.word	index@(_Z7computefiiiifffffffPfffffffffS_S_)
	.align		4
        /*000c*/ 	.word	index@(vprintf)
	.align		4
        /*0010*/ 	.word	0x00000000
	.align		4
        /*0014*/ 	.word	0xfffffffe
	.align		4
        /*0018*/ 	.word	0x00000000
	.align		4
        /*001c*/ 	.word	0xfffffffd
	.align		4
        /*0020*/ 	.word	0x00000000
	.align		4
        /*0024*/ 	.word	0xfffffffc


//--------------------- .nv.constant4             --------------------------
	.section	.nv.constant4,"a",@progbits
	.align	8
	.align		8
.nv.constant4:
        /*0000*/ 	.dword	vprintf
	.align		8
        /*0008*/ 	.dword	$str


//--------------------- .text._Z7computefiiiifffffffPfffffffffS_S_ --------------------------
	.section	.text._Z7computefiiiifffffffPfffffffffS_S_,"ax",@progbits
	.align	128
        .global         _Z7computefiiiifffffffPfffffffffS_S_
        .type           _Z7computefiiiifffffffPfffffffffS_S_,@function
        .size           _Z7computefiiiifffffffPfffffffffS_S_,(.L_x_76 - _Z7computefiiiifffffffPfffffffffS_S_)
        .other          _Z7computefiiiifffffffPfffffffffS_S_,@"STO_CUDA_ENTRY STV_DEFAULT"
_Z7computefiiiifffffffPfffffffffS_S_:
.text._Z7computefiiiifffffffPfffffffffS_S_:
[----:B------:R-:W0:Y:S01]  /*0000*/  LDC R1, c[0x0][0x37c] ;  /* 0x0000df00ff017b82 */ /* 0x000e220000000800 */
[----:B------:R-:W1:Y:S01]  /*0010*/  LDCU UR6, c[0x0][0x384] ;  /* 0x00007080ff0677ac */ /* 0x000e620008000800 */
[----:B0-----:R-:W-:Y:S01]  /*0020*/  IADD3 R1, PT, PT, R1, -0x8, RZ ;  /* 0xfffffff801017810 */ /* 0x001fe20007ffe0ff */
[----:B------:R-:W0:Y:S01]  /*0030*/  LDCU UR4, c[0x0][0x2f8] ;  /* 0x00005f00ff0477ac */ /* 0x000e220008000800 */
[----:B------:R-:W2:Y:S01]  /*0040*/  LDCU UR7, c[0x0][0x380] ;  /* 0x00007000ff0777ac */ /* 0x000ea20008000800 */
[----:B------:R-:W3:Y:S01]  /*0050*/  LDCU UR5, c[0x0][0x2fc] ;  /* 0x00005f80ff0577ac */ /* 0x000ee20008000800 */
[----:B-1----:R-:W-:Y:S01]  /*0060*/  UISETP.GE.AND UP0, UPT, UR6, 0x1, UPT ;  /* 0x000000010600788c */ /* 0x002fe2000bf06270 */
[----:B0-----:R-:W-:Y:S02]  /*0070*/  IADD3 R6, P0, PT, R1, UR4, RZ ;  /* 0x0000000401067c10 */ /* 0x001fe4000ff1e0ff */
[----:B--2---:R-:W-:Y:S02]  /*0080*/  MOV R19, UR7 ;  /* 0x0000000700137c02 */ /* 0x004fe40008000f00 */
[----:B---3--:R-:W-:-:S04]  /*0090*/  IADD3.X R7, PT, PT, RZ, UR5, RZ, P0, !PT ;  /* 0x00000005ff077c10 */ /* 0x008fc800087fe4ff */
[----:B------:R-:W-:Y:S05]  /*00a0*/  BRA.U !UP0, `(.L_x_0) ;  /* 0x0000003108b87547 */ /* 0x000fea000b800000 */
[----:B------:R-:W0:Y:S01]  /*00b0*/  LDCU UR5, c[0x0][0x3d4] ;  /* 0x00007a80ff0577ac */ /* 0x000e220008000800 */
[----:B------:R-:W-:Y:S01]  /*00c0*/  MOV R3, 0x7f800000 ;  /* 0x7f80000000037802 */ /* 0x000fe20000000f00 */
[----:B------:R-:W1:Y:S04]  /*00d0*/  LDCU UR4, c[0x0][0x388] ;  /* 0x00007100ff0477ac */ /* 0x000e680008000800 */
[----:B------:R-:W-:-:S04]  /*00e0*/  FFMA R0, RZ, -R3, 1 ;  /* 0x3f800000ff007423 */ /* 0x000fc80000000803 */
[----:B------:R-:W-:Y:S01]  /*00f0*/  FFMA R0, R0, -R3, -INF ;  /* 0xff80000000007423 */ /* 0x000fe20000000803 */
[----:B0-----:R-:W-:-:S03]  /*0100*/  MOV R4, UR5 ;  /* 0x0000000500047c02 */ /* 0x001fc60008000f00 */
[----:B------:R-:W-:Y:S01]  /*0110*/  FFMA R3, R0, UR5, RZ ;  /* 0x0000000500037c23 */ /* 0x000fe200080000ff */
[----:B------:R-:W0:Y:S03]  /*0120*/  FCHK P0, R4, -RZ ;  /* 0x800000ff04007302 */ /* 0x000e260000000000 */
[----:B------:R-:W-:Y:S01]  /*0130*/  FFMA R2, RZ, R3, UR5 ;  /* 0x00000005ff027e23 */ /* 0x000fe20008000003 */
[----:B-1----:R-:W-:-:S03]  /*0140*/  UISETP.GE.AND UP0, UPT, UR4, 0x1, UPT ;  /* 0x000000010400788c */ /* 0x002fc6000bf06270 */
[----:B------:R-:W-:Y:S01]  /*0150*/  FFMA R0, R0, R2, R3 ;  /* 0x0000000200007223 */ /* 0x000fe20000000003 */
[----:B0-----:R-:W-:Y:S07]  /*0160*/  @!P0 BRA `(.L_x_1) ;  /* 0x0000000000148947 */ /* 0x001fee0003800000 */
[----:B------:R-:W0:Y:S01]  /*0170*/  LDC R2, c[0x0][0x3d4] ;  /* 0x0000f500ff027b82 */ /* 0x000e220000000800 */
[----:B------:R-:W-:Y:S01]  /*0180*/  HFMA2 R3, -RZ, RZ, -0.0 , 0 ;  /* 0x80000000ff037431 */ /* 0x000fe200000001ff */
[----:B------:R-:W-:-:S07]  /*0190*/  MOV R16, 0x1b0 ;  /* 0x000001b000107802 */ /* 0x000fce0000000f00 */
[----:B0-----:R-:W-:Y:S05]  /*01a0*/  CALL.REL.NOINC `($__internal_1_$__cuda_sm3x_div_rn_noftz_f32_slowpath) ;  /* 0x0000003400007944 */ /* 0x001fea0003c00000 */
[----:B------:R-:W-:-:S07]  /*01b0*/  MOV R0, R2 ;  /* 0x0000000200007202 */ /* 0x000fce0000000f00 */
.L_x_1:
[----:B------:R-:W-:Y:S05]  /*01c0*/  BRA.U !UP0, `(.L_x_0) ;  /* 0x0000003108707547 */ /* 0x000fea000b800000 */
[----:B------:R-:W0:Y:S01]  /*01d0*/  LDC.64 R4, c[0x0][0x3a8] ;  /* 0x0000ea00ff047b82 */ /* 0x000e220000000a00 */
[----:B------:R-:W1:Y:S01]  /*01e0*/  LDCU UR4, c[0x0][0x38c] ;  /* 0x00007180ff0477ac */ /* 0x000e620008000800 */
[----:B------:R-:W-:Y:S01]  /*01f0*/  HFMA2 R3, -RZ, RZ, 2.6875, 0 ;  /* 0x41600000ff037431 */ /* 0x000fe200000001ff */
[----:B------:R-:W-:Y:S01]  /*0200*/  MOV R2, 0x3f317218 ;  /* 0x3f31721800027802 */ /* 0x000fe20000000f00 */
[----:B------:R-:W-:Y:S01]  /*0210*/  FADD R0, R0, 1.73330002279289050665e+36 ;  /* 0x7ba6e92500007421 */ /* 0x000fe20000000000 */
[----:B------:R-:W0:Y:S03]  /*0220*/  LDCU UR5, c[0x0][0x3a4] ;  /* 0x00007480ff0577ac */ /* 0x000e260008000800 */
[----:B------:R-:W-:Y:S01]  /*0230*/  FMUL R0, R0, -1.0385022919111219313e-41 ;  /* 0x80001cf300007820 */ /* 0x000fe20000400000 */
[----:B------:R-:W2:Y:S01]  /*0240*/  LDCU.64 UR10, c[0x0][0x358] ;  /* 0x00006b00ff0a77ac */ /* 0x000ea20008000a00 */
[----:B------:R-:W-:-:S02]  /*0250*/  FFMA R2, R3, -R2, 10.242647171020507812 ;  /* 0x4123e1e203027423 */ /* 0x000fc40000000802 */
[----:B------:R-:W-:Y:S02]  /*0260*/  FMUL R8, R0, 1.40580000444032855573e+34 ;  /* 0x782d473a00087820 */ /* 0x000fe40000400000 */
[----:B------:R-:W-:Y:S02]  /*0270*/  FFMA R2, R3, 1.9046542121259335545e-09, R2 ;  /* 0x3102e30803027823 */ /* 0x000fe40000000002 */
[----:B------:R-:W-:Y:S01]  /*0280*/  FMUL R8, |R8|, -1.674411535021723918e-41 ;  /* 0x80002ead08087820 */ /* 0x000fe20000400200 */
[----:B-1----:R-:W-:Y:S01]  /*0290*/  UISETP.GE.AND UP0, UPT, UR4, 0x1, UPT ;  /* 0x000000010400788c */ /* 0x002fe2000bf06270 */
[----:B0-----:R-:W-:-:S04]  /*02a0*/  FADD R4, R4, UR5 ;  /* 0x0000000504047e21 */ /* 0x001fc80008000000 */
[----:B------:R-:W-:Y:S01]  /*02b0*/  FFMA R0, R5, -1.1901000314962499778e-15, R4 ;  /* 0xa6ab82f105007823 */ /* 0x000fe20000000004 */
[----:B------:R-:W-:-:S03]  /*02c0*/  FMUL R4, R2, 1.4426950216293334961 ;  /* 0x3fb8aa3b02047820 */ /* 0x000fc60000400000 */
[----:B--2---:R-:W-:Y:S05]  /*02d0*/  BRA.U !UP0, `(.L_x_2) ;  /* 0x0000001508bc7547 */ /* 0x004fea000b800000 */
[----:B------:R-:W0:Y:S01]  /*02e0*/  LDCU UR4, c[0x0][0x390] ;  /* 0x00007200ff0477ac */ /* 0x000e220008000800 */
[----:B------:R-:W-:Y:S02]  /*02f0*/  MOV R10, 0x3f000000 ;  /* 0x3f000000000a7802 */ /* 0x000fe40000000f00 */
[----:B------:R-:W-:-:S05]  /*0300*/  MOV R3, 0x437c0000 ;  /* 0x437c000000037802 */ /* 0x000fca0000000f00 */
[----:B------:R-:W-:-:S05]  /*0310*/  FFMA.RM R10, R10, R3, 12582913 ;  /* 0x4b4000010a0a7423 */ /* 0x000fca0000004003 */
[C---:B------:R-:W-:Y:S01]  /*0320*/  SHF.L.U32 R9, R10.reuse, 0x17, RZ ;  /* 0x000000170a097819 */ /* 0x040fe200000006ff */
[----:B------:R-:W-:Y:S01]  /*0330*/  FADD R10, R10, -12583039 ;  /* 0xcb40007f0a0a7421 */ /* 0x000fe20000000000 */
[----:B0-----:R-:W-:-:S09]  /*0340*/  UISETP.GE.AND UP0, UPT, UR4, 0x1, UPT ;  /* 0x000000010400788c */ /* 0x001fd2000bf06270 */
[----:B------:R-:W-:Y:S05]  /*0350*/  BRA.U !UP0, `(.L_x_3) ;  /* 0x0000000908a87547 */ /* 0x000fea000b800000 */
[----:B------:R-:W0:Y:S01]  /*0360*/  MUFU.EX2 R0, R4 ;  /* 0x0000000400007308 */ /* 0x000e220000000800 */
[----:B------:R-:W1:Y:S01]  /*0370*/  LDCU UR4, c[0x0][0x398] ;  /* 0x00007300ff0477ac */ /* 0x000e620008000800 */
[----:B0-----:R-:W-:Y:S01]  /*0380*/  FMUL R2, R0, 4096 ;  /* 0x4580000000027820 */ /* 0x001fe20000400000 */
[----:B-1----:R-:W-:-:S05]  /*0390*/  MOV R8, UR4 ;  /* 0x0000000400087c02 */ /* 0x002fca0008000f00 */
[----:B------:R-:W0:Y:S02]  /*03a0*/  MUFU.RCP R3, R2 ;  /* 0x0000000200037308 */ /* 0x000e240000001000 */
[----:B0-----:R-:W-:-:S04]  /*03b0*/  FMUL.FTZ R3, R3, -0.125 ;  /* 0xbe00000003037820 */ /* 0x001fc80000410000 */
[----:B------:R-:W-:-:S04]  /*03c0*/  FFMA R3, R2, 2, R3 ;  /* 0x4000000002037823 */ /* 0x000fc80000000003 */
[----:B------:R-:W0:Y:S08]  /*03d0*/  MUFU.RCP R0, |R3| ;  /* 0x4000000300007308 */ /* 0x000e300000001000 */
[----:B------:R-:W1:Y:S01]  /*03e0*/  FCHK P0, R8, |R3| ;  /* 0x4000000308007302 */ /* 0x000e620000000000 */
[----:B0-----:R-:W-:-:S04]  /*03f0*/  FFMA R5, -|R3|, R0, 1 ;  /* 0x3f80000003057423 */ /* 0x001fc80000000300 */
[----:B------:R-:W-:-:S04]  /*0400*/  FFMA R0, R0, R5, R0 ;  /* 0x0000000500007223 */ /* 0x000fc80000000000 */
[----:B------:R-:W-:-:S04]  /*0410*/  FFMA R4, R0, UR4, RZ ;  /* 0x0000000400047c23 */ /* 0x000fc800080000ff */
[----:B------:R-:W-:-:S04]  /*0420*/  FFMA R5, -|R3|, R4, UR4 ;  /* 0x0000000403057e23 */ /* 0x000fc80008000304 */
[----:B------:R-:W-:Y:S01]  /*0430*/  FFMA R2, R0, R5, R4 ;  /* 0x0000000500027223 */ /* 0x000fe20000000004 */
[----:B-1----:R-:W-:Y:S06]  /*0440*/  @!P0 BRA `(.L_x_4) ;  /* 0x0000000000108947 */ /* 0x002fec0003800000 */
[----:B------:R-:W0:Y:S01]  /*0450*/  LDC R2, c[0x0][0x398] ;  /* 0x0000e600ff027b82 */ /* 0x000e220000000800 */
[----:B------:R-:W-:Y:S01]  /*0460*/  FADD R3, |R3|, -RZ ;  /* 0x800000ff03037221 */ /* 0x000fe20000000200 */
[----:B------:R-:W-:-:S07]  /*0470*/  MOV R16, 0x490 ;  /* 0x0000049000107802 */ /* 0x000fce0000000f00 */
[----:B0-----:R-:W-:Y:S05]  /*0480*/  CALL.REL.NOINC `($__internal_1_$__cuda_sm3x_div_rn_noftz_f32_slowpath) ;  /* 0x0000003000487944 */ /* 0x001fea0003c00000 */
.L_x_4:
[----:B------:R-:W0:Y:S01]  /*0490*/  LDC R3, c[0x0][0x38c] ;  /* 0x0000e300ff037b82 */ /* 0x000e220000000800 */
[----:B------:R-:W1:Y:S01]  /*04a0*/  LDCU.64 UR6, c[0x0][0x390] ;  /* 0x00007200ff0677ac */ /* 0x000e620008000a00 */
[----:B------:R-:W-:Y:S01]  /*04b0*/  UMOV UR4, URZ ;  /* 0x000000ff00047c82 */ /* 0x000fe20008000000 */
[----:B-1----:R-:W-:Y:S01]  /*04c0*/  FADD R2, R2, UR7 ;  /* 0x0000000702027e21 */ /* 0x002fe20008000000 */
[----:B------:R-:W-:Y:S02]  /*04d0*/  ULOP3.LUT UR12, UR6, 0x7ffffff8, URZ, 0xc0, !UPT ;  /* 0x7ffffff8060c7892 */ /* 0x000fe4000f8ec0ff */
[----:B------:R-:W-:Y:S01]  /*04e0*/  ULOP3.LUT UR6, UR6, 0x7, URZ, 0xc0, !UPT ;  /* 0x0000000706067892 */ /* 0x000fe2000f8ec0ff */
[C---:B0-----:R-:W-:Y:S02]  /*04f0*/  LOP3.LUT R0, R3.reuse, 0x7ffffff8, RZ, 0xc0, !PT ;  /* 0x7ffffff803007812 */ /* 0x041fe400078ec0ff */
[C---:B------:R-:W-:Y:S02]  /*0500*/  LOP3.LUT R8, R3.reuse, 0x3, RZ, 0xc0, !PT ;  /* 0x0000000303087812 */ /* 0x040fe400078ec0ff */
[----:B------:R-:W-:-:S02]  /*0510*/  LOP3.LUT R3, R3, 0x7, RZ, 0xc0, !PT ;  /* 0x0000000703037812 */ /* 0x000fc400078ec0ff */
[----:B------:R-:W-:-:S07]  /*0520*/  IADD3 R4, PT, PT, -R0, RZ, RZ ;  /* 0x000000ff00047210 */ /* 0x000fce0007ffe1ff */
.L_x_15:
[----:B0-23--:R-:W-:-:S05]  /*0530*/  UMOV UR5, URZ ;  /* 0x000000ff00057c82 */ /* 0x00dfca0008000000 */
.L_x_14:
[----:B0-----:R-:W0:Y:S01]  /*0540*/  LDCU UR7, c[0x0][0x388] ;  /* 0x00007100ff0777ac */ /* 0x001e220008000800 */
[----:B------:R-:W-:Y:S01]  /*0550*/  FSETP.GEU.AND P0, PT, R19, R2, PT ;  /* 0x000000021300720b */ /* 0x000fe20003f0e000 */
[----:B------:R-:W-:-:S04]  /*0560*/  UIADD3 UR5, UPT, UPT, UR5, 0x1, URZ ;  /* 0x0000000105057890 */ /* 0x000fc8000fffe0ff */
[----:B0-----:R-:W-:-:S08]  /*0570*/  UISETP.NE.AND UP0, UPT, UR5, UR7, UPT ;  /* 0x000000070500728c */ /* 0x001fd0000bf05270 */
[----:B--23--:R-:W-:Y:S05]  /*0580*/  @P0 BRA `(.L_x_5) ;  /* 0x0000000800040947 */ /* 0x00cfea0003800000 */
[----:B------:R-:W0:Y:S01]  /*0590*/  LDC R16, c[0x0][0x38c] ;  /* 0x0000e300ff107b82 */ /* 0x000e220000000800 */
[----:B------:R-:W1:Y:S01]  /*05a0*/  MUFU.EX2 R12, -R10 ;  /* 0x8000000a000c7308 */ /* 0x000e620000000800 */
[----:B------:R-:W-:Y:S02]  /*05b0*/  HFMA2 R11, -RZ, RZ, 0, 0 ;  /* 0x00000000ff0b7431 */ /* 0x000fe400000001ff */
[----:B-1----:R-:W-:Y:S01]  /*05c0*/  FMUL R5, R12, R9 ;  /* 0x000000090c057220 */ /* 0x002fe20000400000 */
[----:B0-----:R-:W-:-:S13]  /*05d0*/  ISETP.GE.U32.AND P0, PT, R16, 0x8, PT ;  /* 0x000000081000780c */ /* 0x001fda0003f06070 */
[----:B------:R-:W-:Y:S05]  /*05e0*/  @!P0 BRA `(.L_x_6) ;  /* 0x0000000000588947 */ /* 0x000fea0003800000 */
[----:B------:R-:W0:Y:S01]  /*05f0*/  LDCU.64 UR8, c[0x0][0x3b0] ;  /* 0x00007600ff0877ac */ /* 0x000e220008000a00 */
[----:B------:R-:W-:Y:S01]  /*0600*/  MOV R11, R4 ;  /* 0x00000004000b7202 */ /* 0x000fe20000000f00 */
[----:B0-----:R-:W-:-:S04]  /*0610*/  UIADD3 UR7, UP1, UPT, UR8, 0x10, URZ ;  /* 0x0000001008077890 */ /* 0x001fc8000ff3e0ff */
[----:B------:R-:W-:Y:S02]  /*0620*/  UIADD3.X UR8, UPT, UPT, URZ, UR9, URZ, UP1, !UPT ;  /* 0x00000009ff087290 */ /* 0x000fe40008ffe4ff */
[----:B------:R-:W-:-:S04]  /*0630*/  MOV R14, UR7 ;  /* 0x00000007000e7c02 */ /* 0x000fc80008000f00 */
[----:B------:R-:W-:-:S07]  /*0640*/  MOV R15, UR8 ;  /* 0x00000008000f7c02 */ /* 0x000fce0008000f00 */
.L_x_7:
[----:B0-----:R-:W-:Y:S02]  /*0650*/  MOV R12, R14 ;  /* 0x0000000e000c7202 */ /* 0x001fe40000000f00 */
[----:B------:R-:W-:Y:S02]  /*0660*/  MOV R13, R15 ;  /* 0x0000000f000d7202 */ /* 0x000fe40000000f00 */
[----:B------:R-:W-:Y:S02]  /*0670*/  IADD3 R11, PT, PT, R11, 0x8, RZ ;  /* 0x000000080b0b7810 */ /* 0x000fe40007ffe0ff */
[----:B------:R-:W-:Y:S01]  /*0680*/  IADD3 R14, P1, PT, R12, 0x20, RZ ;  /* 0x000000200c0e7810 */ /* 0x000fe20007f3e0ff */
[----:B------:R0:W-:Y:S01]  /*0690*/  STG.E desc[UR10][R12.64+-0x10], R5 ;  /* 0xfffff0050c007986 */ /* 0x0001e2000c10190a */
[----:B------:R-:W-:Y:S02]  /*06a0*/  ISETP.NE.AND P0, PT, R11, RZ, PT ;  /* 0x000000ff0b00720c */ /* 0x000fe40003f05270 */
[----:B------:R-:W-:Y:S01]  /*06b0*/  IADD3.X R15, PT, PT, RZ, R13, RZ, P1, !PT ;  /* 0x0000000dff0f7210 */ /* 0x000fe20000ffe4ff */
[----:B------:R0:W-:Y:S04]  /*06c0*/  STG.E desc[UR10][R12.64+-0xc], R5 ;  /* 0xfffff4050c007986 */ /* 0x0001e8000c10190a */
[----:B------:R0:W-:Y:S04]  /*06d0*/  STG.E desc[UR10][R12.64+-0x8], R5 ;  /* 0xfffff8050c007986 */ /* 0x0001e8000c10190a */
[----:B------:R0:W-:Y:S04]  /*06e0*/  STG.E desc[UR10][R12.64+-0x4], R5 ;  /* 0xfffffc050c007986 */ /* 0x0001e8000c10190a */
[----:B------:R0:W-:Y:S04]  /*06f0*/  STG.E desc[UR10][R12.64], R5 ;  /* 0x000000050c007986 */ /* 0x0001e8000c10190a */
[----:B------:R0:W-:Y:S04]  /*0700*/  STG.E desc[UR10][R12.64+0x4], R5 ;  /* 0x000004050c007986 */ /* 0x0001e8000c10190a */
[----:B------:R0:W-:Y:S04]  /*0710*/  STG.E desc[UR10][R12.64+0x8], R5 ;  /* 0x000008050c007986 */ /* 0x0001e8000c10190a */
[----:B------:R0:W-:Y:S01]  /*0720*/  STG.E desc[UR10][R12.64+0xc], R5 ;  /* 0x00000c050c007986 */ /* 0x0001e2000c10190a */
[----:B------:R-:W-:Y:S05]  /*0730*/  @P0 BRA `(.L_x_7) ;  /* 0xfffffffc00c40947 */ /* 0x000fea000383ffff */
[----:B------:R-:W-:-:S07]  /*0740*/  MOV R11, R0 ;  /* 0x00000000000b7202 */ /* 0x000fce0000000f00 */
.L_x_6:
[----:B------:R-:W-:-:S13]  /*0750*/  ISETP.NE.AND P0, PT, R3, RZ, PT ;  /* 0x000000ff0300720c */ /* 0x000fda0003f05270 */
[----:B------:R-:W-:Y:S05]  /*0760*/  @!P0 BRA `(.L_x_8) ;  /* 0x0000000000588947 */ /* 0x000fea0003800000 */
[----:B0-----:R-:W-:Y:S02]  /*0770*/  IADD3 R12, PT, PT, R3, -0x1, RZ ;  /* 0xffffffff030c7810 */ /* 0x001fe40007ffe0ff */
[----:B------:R-:W-:Y:S02]  /*0780*/  ISETP.NE.AND P1, PT, R8, RZ, PT ;  /* 0x000000ff0800720c */ /* 0x000fe40003f25270 */
[----:B------:R-:W-:-:S13]  /*0790*/  ISETP.GE.U32.AND P0, PT, R12, 0x3, PT ;  /* 0x000000030c00780c */ /* 0x000fda0003f06070 */
[----:B------:R-:W-:Y:S05]  /*07a0*/  @!P0 BRA `(.L_x_9) ;  /* 0x00000000001c8947 */ /* 0x000fea0003800000 */
[----:B------:R-:W0:Y:S02]  /*07b0*/  LDC.64 R12, c[0x0][0x3b0] ;  /* 0x0000ec00ff0c7b82 */ /* 0x000e240000000a00 */
[C---:B0-----:R-:W-:Y:S01]  /*07c0*/  IMAD.WIDE.U32 R12, R11.reuse, 0x4, R12 ;  /* 0x000000040b0c7825 */ /* 0x041fe200078e000c */
[----:B------:R-:W-:-:S04]  /*07d0*/  IADD3 R11, PT, PT, R11, 0x4, RZ ;  /* 0x000000040b0b7810 */ /* 0x000fc80007ffe0ff */
[----:B------:R0:W-:Y:S04]  /*07e0*/  STG.E desc[UR10][R12.64], R5 ;  /* 0x000000050c007986 */ /* 0x0001e8000c10190a */
[----:B------:R0:W-:Y:S04]  /*07f0*/  STG.E desc[UR10][R12.64+0x4], R5 ;  /* 0x000004050c007986 */ /* 0x0001e8000c10190a */
[----:B------:R0:W-:Y:S04]  /*0800*/  STG.E desc[UR10][R12.64+0x8], R5 ;  /* 0x000008050c007986 */ /* 0x0001e8000c10190a */
[----:B------:R0:W-:Y:S02]  /*0810*/  STG.E desc[UR10][R12.64+0xc], R5 ;  /* 0x00000c050c007986 */ /* 0x0001e4000c10190a */
.L_x_9:
[----:B------:R-:W-:Y:S05]  /*0820*/  @!P1 BRA `(.L_x_8) ;  /* 0x0000000000289947 */ /* 0x000fea0003800000 */
[----:B------:R-:W-:Y:S02]  /*0830*/  ISETP.NE.AND P0, PT, R8, 0x1, PT ;  /* 0x000000010800780c */ /* 0x000fe40003f05270 */
[----:B------:R-:W-:-:S11]  /*0840*/  LOP3.LUT P1, RZ, R16, 0x1, RZ, 0xc0, !PT ;  /* 0x0000000110ff7812 */ /* 0x000fd6000782c0ff */
[----:B0-----:R-:W0:Y:S08]  /*0850*/  @P0 LDC.64 R12, c[0x0][0x3b0] ;  /* 0x0000ec00ff0c0b82 */ /* 0x001e300000000a00 */
[----:B------:R-:W1:Y:S01]  /*0860*/  @P1 LDC.64 R16, c[0x0][0x3b0] ;  /* 0x0000ec00ff101b82 */ /* 0x000e620000000a00 */
[C---:B0-----:R-:W-:Y:S01]  /*0870*/  @P0 IMAD.WIDE.U32 R14, R11.reuse, 0x4, R12 ;  /* 0x000000040b0e0825 */ /* 0x041fe200078e000c */
[----:B------:R-:W-:-:S04]  /*0880*/  @P0 IADD3 R11, PT, PT, R11, 0x2, RZ ;  /* 0x000000020b0b0810 */ /* 0x000fc80007ffe0ff */
[----:B------:R2:W-:Y:S01]  /*0890*/  @P0 STG.E desc[UR10][R14.64], R5 ;  /* 0x000000050e000986 */ /* 0x0005e2000c10190a */
[----:B-1----:R-:W-:-:S03]  /*08a0*/  @P1 IMAD.WIDE.U32 R12, R11, 0x4, R16 ;  /* 0x000000040b0c1825 */ /* 0x002fc600078e0010 */
[----:B------:R2:W-:Y:S04]  /*08b0*/  @P0 STG.E desc[UR10][R14.64+0x4], R5 ;  /* 0x000004050e000986 */ /* 0x0005e8000c10190a */
[----:B------:R2:W-:Y:S02]  /*08c0*/  @P1 STG.E desc[UR10][R12.64], R5 ;  /* 0x000000050c001986 */ /* 0x0005e4000c10190a */
.L_x_8:
[----:B------:R-:W1:Y:S01]  /*08d0*/  LDCU UR9, c[0x0][0x390] ;  /* 0x00007200ff0977ac */ /* 0x000e620008000800 */
[----:B0-2---:R-:W-:Y:S01]  /*08e0*/  HFMA2 R5, -RZ, RZ, 0, 0 ;  /* 0x00000000ff057431 */ /* 0x005fe200000001ff */
[----:B-1----:R-:W-:-:S09]  /*08f0*/  UISETP.GE.U32.AND UP1, UPT, UR9, 0x8, UPT ;  /* 0x000000080900788c */ /* 0x002fd2000bf26070 */
[----:B------:R-:W-:Y:S05]  /*0900*/  BRA.U !UP1, `(.L_x_10) ;  /* 0x00000001096c7547 */ /* 0x000fea000b800000 */
[----:B------:R-:W0:Y:S01]  /*0910*/  LDC.64 R12, c[0x0][0x3d8] ;  /* 0x0000f600ff0c7b82 */ /* 0x000e220000000a00 */
[----:B------:R-:W-:-:S07]  /*0920*/  MOV R5, RZ ;  /* 0x000000ff00057202 */ /* 0x000fce0000000f00 */
[----:B------:R-:W1:Y:S02]  /*0930*/  LDC.64 R14, c[0x0][0x3e0] ;  /* 0x0000f800ff0e7b82 */ /* 0x000e640000000a00 */
.L_x_11:
[----:B--2---:R-:W-:Y:S01]  /*0940*/  MOV R11, 0xff800000 ;  /* 0xff800000000b7802 */ /* 0x004fe20000000f00 */
[----:B0-----:R-:W-:Y:S01]  /*0950*/  IMAD.WIDE.U32 R16, R5, 0x4, R12 ;  /* 0x0000000405107825 */ /* 0x001fe200078e000c */
[----:B------:R-:W-:-:S03]  /*0960*/  MOV R21, 0x7a147d3c ;  /* 0x7a147d3c00157802 */ /* 0x000fc60000000f00 */
[C---:B-1----:R-:W-:Y:S01]  /*0970*/  IMAD.WIDE.U32 R18, R5.reuse, 0x4, R14 ;  /* 0x0000000405127825 */ /* 0x042fe200078e000e */
[----:B------:R2:W-:Y:S01]  /*0980*/  STG.E desc[UR10][R16.64], R11 ;  /* 0x0000000b10007986 */ /* 0x0005e2000c10190a */
[----:B------:R-:W-:-:S03]  /*0990*/  IADD3 R5, PT, PT, R5, 0x8, RZ ;  /* 0x0000000805057810 */ /* 0x000fc60007ffe0ff */
[----:B------:R2:W-:Y:S01]  /*09a0*/  STG.E desc[UR10][R18.64], R21 ;  /* 0x0000001512007986 */ /* 0x0005e2000c10190a */
[----:B------:R-:W-:-:S03]  /*09b0*/  ISETP.NE.AND P0, PT, R5, UR12, PT ;  /* 0x0000000c05007c0c */ /* 0x000fc6000bf05270 */
[----:B------:R2:W-:Y:S04]  /*09c0*/  STG.E desc[UR10][R16.64+0x4], R11 ;  /* 0x0000040b10007986 */ /* 0x0005e8000c10190a */
        /* <DEDUP_REMOVED lines=14> */
[----:B------:R-:W-:-:S07]  /*0ab0*/  MOV R5, UR12 ;  /* 0x0000000c00057c02 */ /* 0x000fce0008000f00 */
.L_x_10:
[----:B------:R-:W-:Y:S01]  /*0ac0*/  UISETP.NE.AND UP1, UPT, UR6, URZ, UPT ;  /* 0x000000ff0600728c */ /* 0x000fe2000bf25270 */
[----:B--2---:R-:W-:-:S08]  /*0ad0*/  MOV R19, 0xfa0b9cec ;  /* 0xfa0b9cec00137802 */ /* 0x004fd00000000f00 */
[----:B------:R-:W-:Y:S05]  /*0ae0*/  BRA.U !UP1, `(.L_x_5) ;  /* 0x0000000109ac7547 */ /* 0x000fea000b800000 */
[----:B------:R-:W-:Y:S02]  /*0af0*/  UIADD3 UR7, UPT, UPT, UR6, -0x1, URZ ;  /* 0xffffffff06077890 */ /* 0x000fe4000fffe0ff */
[----:B------:R-:W-:Y:S02]  /*0b00*/  ULOP3.LUT UP2, UR8, UR9, 0x3, URZ, 0xc0, !UPT ;  /* 0x0000000309087892 */ /* 0x000fe4000f84c0ff */
[----:B------:R-:W-:-:S09]  /*0b10*/  UISETP.GE.U32.AND UP1, UPT, UR7, 0x3, UPT ;  /* 0x000000030700788c */ /* 0x000fd2000bf26070 */
[----:B------:R-:W-:Y:S05]  /*0b20*/  BRA.U !UP1, `(.L_x_12) ;  /* 0x00000001093c7547 */ /* 0x000fea000b800000 */
[----:B------:R-:W0:Y:S01]  /*0b30*/  LDC.64 R14, c[0x0][0x3d8] ;  /* 0x0000f600ff0e7b82 */ /* 0x000e220000000a00 */
[----:B------:R-:W-:Y:S02]  /*0b40*/  MOV R11, 0xff800000 ;  /* 0xff800000000b7802 */ /* 0x000fe40000000f00 */
[----:B------:R-:W-:-:S05]  /*0b50*/  MOV R17, 0x7a147d3c ;  /* 0x7a147d3c00117802 */ /* 0x000fca0000000f00 */
[----:B------:R-:W1:Y:S01]  /*0b60*/  LDC.64 R12, c[0x0][0x3e0] ;  /* 0x0000f800ff0c7b82 */ /* 0x000e620000000a00 */
[----:B0-----:R-:W-:-:S05]  /*0b70*/  IMAD.WIDE.U32 R14, R5, 0x4, R14 ;  /* 0x00000004050e7825 */ /* 0x001fca00078e000e */
[----:B------:R0:W-:Y:S01]  /*0b80*/  STG.E desc[UR10][R14.64], R11 ;  /* 0x0000000b0e007986 */ /* 0x0001e2000c10190a */
[C---:B-1----:R-:W-:Y:S01]  /*0b90*/  IMAD.WIDE.U32 R12, R5.reuse, 0x4, R12 ;  /* 0x00000004050c7825 */ /* 0x042fe200078e000c */
[----:B------:R-:W-:-:S04]  /*0ba0*/  IADD3 R5, PT, PT, R5, 0x4, RZ ;  /* 0x0000000405057810 */ /* 0x000fc80007ffe0ff */
[----:B------:R0:W-:Y:S04]  /*0bb0*/  STG.E desc[UR10][R12.64], R17 ;  /* 0x000000110c007986 */ /* 0x0001e8000c10190a */
[----:B------:R0:W-:Y:S04]  /*0bc0*/  STG.E desc[UR10][R14.64+0x4], R11 ;  /* 0x0000040b0e007986 */ /* 0x0001e8000c10190a */
[----:B------:R0:W-:Y:S04]  /*0bd0*/  STG.E desc[UR10][R12.64+0x4], R17 ;  /* 0x000004110c007986 */ /* 0x0001e8000c10190a */
[----:B------:R0:W-:Y:S04]  /*0be0*/  STG.E desc[UR10][R14.64+0x8], R11 ;  /* 0x0000080b0e007986 */ /* 0x0001e8000c10190a */
[----:B------:R0:W-:Y:S04]  /*0bf0*/  STG.E desc[UR10][R12.64+0x8], R17 ;  /* 0x000008110c007986 */ /* 0x0001e8000c10190a */
[----:B------:R0:W-:Y:S04]  /*0c00*/  STG.E desc[UR10][R14.64+0xc], R11 ;  /* 0x00000c0b0e007986 */ /* 0x0001e8000c10190a */
[----:B------:R0:W-:Y:S02]  /*0c10*/  STG.E desc[UR10][R12.64+0xc], R17 ;  /* 0x00000c110c007986 */ /* 0x0001e4000c10190a */
.L_x_12:
[----:B------:R-:W-:Y:S05]  /*0c20*/  BRA.U !UP2, `(.L_x_5) ;  /* 0x000000010a5c7547 */ /* 0x000fea000b800000 */
[----:B------:R-:W-:Y:S02]  /*0c30*/  UISETP.NE.AND UP1, UPT, UR8, 0x1, UPT ;  /* 0x000000010800788c */ /* 0x000fe4000bf25270 */
[----:B------:R-:W-:-:S07]  /*0c40*/  ULOP3.LUT UP2, URZ, UR9, 0x1, URZ, 0xc0, !UPT ;  /* 0x0000000109ff7892 */ /* 0x000fce000f84c0ff */
[----:B------:R-:W-:Y:S05]  /*0c50*/  BRA.U !UP1, `(.L_x_13) ;  /* 0x00000001092c7547 */ /* 0x000fea000b800000 */
[----:B0-----:R-:W0:Y:S01]  /*0c60*/  LDC.64 R14, c[0x0][0x3d8] ;  /* 0x0000f600ff0e7b82 */ /* 0x001e220000000a00 */
        /* <DEDUP_REMOVED lines=9> */
[----:B------:R2:W-:Y:S02]  /*0d00*/  STG.E desc[UR10][R12.64+0x4], R17 ;  /* 0x000004110c007986 */ /* 0x0005e4000c10190a */
.L_x_13:
[----:B------:R-:W-:Y:S05]  /*0d10*/  BRA.U !UP2, `(.L_x_5) ;  /* 0x000000010a207547 */ /* 0x000fea000b800000 */
[----:B0-2---:R-:W0:Y:S01]  /*0d20*/  LDC.64 R14, c[0x0][0x3d8] ;  /* 0x0000f600ff0e7b82 */ /* 0x005e220000000a00 */
[----:B------:R-:W-:-:S07]  /*0d30*/  MOV R11, 0xff800000 ;  /* 0xff800000000b7802 */ /* 0x000fce0000000f00 */
[----:B------:R-:W1:Y:S01]  /*0d40*/  LDC.64 R12, c[0x0][0x3e0] ;  /* 0x0000f800ff0c7b82 */ /* 0x000e620000000a00 */
[----:B0-----:R-:W-:-:S05]  /*0d50*/  IMAD.WIDE.U32 R14, R5, 0x4, R14 ;  /* 0x00000004050e7825 */ /* 0x001fca00078e000e */
[----:B------:R3:W-:Y:S01]  /*0d60*/  STG.E desc[UR10][R14.64], R11 ;  /* 0x0000000b0e007986 */ /* 0x0007e2000c10190a */
[----:B-1----:R-:W-:Y:S01]  /*0d70*/  IMAD.WIDE.U32 R12, R5, 0x4, R12 ;  /* 0x00000004050c7825 */ /* 0x002fe200078e000c */
[----:B------:R-:W-:-:S05]  /*0d80*/  MOV R5, 0x7a147d3c ;  /* 0x7a147d3c00057802 */ /* 0x000fca0000000f00 */
[----:B------:R3:W-:Y:S02]  /*0d90*/  STG.E desc[UR10][R12.64], R5 ;  /* 0x000000050c007986 */ /* 0x0007e4000c10190a */
.L_x_5:
[----:B------:R-:W-:Y:S05]  /*0da0*/  BRA.U UP0, `(.L_x_14) ;  /* 0xfffffff500e47547 */ /* 0x000fea000b83ffff */
[----:B------:R-:W1:Y:S01]  /*0db0*/  LDCU UR5, c[0x0][0x384] ;  /* 0x00007080ff0577ac */ /* 0x000e620008000800 */
[----:B------:R-:W-:-:S04]  /*0dc0*/  UIADD3 UR4, UPT, UPT, UR4, 0x1, URZ ;  /* 0x0000000104047890 */ /* 0x000fc8000fffe0ff */
[----:B-1----:R-:W-:-:S09]  /*0dd0*/  UISETP.NE.AND UP0, UPT, UR4, UR5, UPT ;  /* 0x000000050400728c */ /* 0x002fd2000bf05270 */
[----:B------:R-:W-:Y:S05]  /*0de0*/  BRA.U !UP0, `(.L_x_0) ;  /* 0x0000002508687547 */ /* 0x000fea000b800000 */
[----:B------:R-:W-:Y:S05]  /*0df0*/  BRA `(.L_x_15) ;  /* 0xfffffff400cc7947 */ /* 0x000fea000383ffff */
.L_x_3:
        /* <DEDUP_REMOVED lines=19> */
[----:B------:R-:W-:-:S07]  /*0f30*/  MOV R11, R2 ;  /* 0x00000002000b7202 */ /* 0x000fce0000000f00 */
.L_x_16:
[----:B------:R-:W0:Y:S01]  /*0f40*/  LDC.64 R12, c[0x0][0x3b8] ;  /* 0x0000ee00ff0c7b82 */ /* 0x000e220000000a00 */
[----:B------:R-:W1:Y:S07]  /*0f50*/  LDCU UR4, c[0x0][0x394] ;  /* 0x00007280ff0477ac */ /* 0x000e6e0008000800 */
[----:B------:R-:W2:Y:S01]  /*0f60*/  LDC R14, c[0x0][0x38c] ;  /* 0x0000e300ff0e7b82 */ /* 0x000ea20000000800 */
[----:B-1----:R-:W-:Y:S01]  /*0f70*/  FADD R11, R11, UR4 ;  /* 0x000000040b0b7e21 */ /* 0x002fe20008000000 */
[----:B------:R-:W-:Y:S01]  /*0f80*/  UMOV UR4, URZ ;  /* 0x000000ff00047c82 */ /* 0x000fe20008000000 */
[----:B0-----:R-:W-:-:S04]  /*0f90*/  FADD R12, R12, 1.49610004951859200000e+15 ;  /* 0x58aa163e0c0c7421 */ /* 0x001fc80000000000 */
[----:B------:R-:W-:Y:S01]  /*0fa0*/  FADD R12, R12, R13 ;  /* 0x0000000d0c0c7221 */ /* 0x000fe20000000000 */
[C---:B--2---:R-:W-:Y:S02]  /*0fb0*/  LOP3.LUT R15, R14.reuse, 0x7, RZ, 0xc0, !PT ;  /* 0x000000070e0f7812 */ /* 0x044fe400078ec0ff */
[C---:B------:R-:W-:Y:S02]  /*0fc0*/  LOP3.LUT R13, R14.reuse, 0x7ffffff8, RZ, 0xc0, !PT ;  /* 0x7ffffff80e0d7812 */ /* 0x040fe400078ec0ff */
[----:B------:R-:W-:Y:S02]  /*0fd0*/  LOP3.LUT R14, R14, 0x3, RZ, 0xc0, !PT ;  /* 0x000000030e0e7812 */ /* 0x000fe400078ec0ff */
[----:B------:R-:W-:-:S07]  /*0fe0*/  IADD3 R15, PT, PT, R15, -0x1, RZ ;  /* 0xffffffff0f0f7810 */ /* 0x000fce0007ffe0ff */
.L_x_30:
[----:B012---:R-:W-:-:S05]  /*0ff0*/  UMOV UR5, URZ ;  /* 0x000000ff00057c82 */ /* 0x007fca0008000000 */
.L_x_29:
[----:B0-----:R-:W0:Y:S01]  /*1000*/  LDCU UR6, c[0x0][0x388] ;  /* 0x00007100ff0677ac */ /* 0x001e220008000800 */
[----:B------:R-:W-:Y:S01]  /*1010*/  FSETP.GEU.AND P0, PT, R19, R11, PT ;  /* 0x0000000b1300720b */ /* 0x000fe20003f0e000 */
[----:B------:R-:W-:-:S04]  /*1020*/  UIADD3 UR5, UPT, UPT, UR5, 0x1, URZ ;  /* 0x0000000105057890 */ /* 0x000fc8000fffe0ff */
[----:B0-----:R-:W-:-:S08]  /*1030*/  UISETP.NE.AND UP0, UPT, UR5, UR6, UPT ;  /* 0x000000060500728c */ /* 0x001fd0000bf05270 */
[----:B-12---:R-:W-:Y:S05]  /*1040*/  @P0 BRA `(.L_x_17) ;  /* 0x0000000800480947 */ /* 0x006fea0003800000 */
[----:B------:R-:W0:Y:S01]  /*1050*/  LDCU UR6, c[0x0][0x38c] ;  /* 0x00007180ff0677ac */ /* 0x000e220008000800 */
[----:B------:R-:W-:Y:S01]  /*1060*/  IADD3 R2, PT, PT, R0, -0xd000000, RZ ;  /* 0xf300000000027810 */ /* 0x000fe20007ffe0ff */
[----:B------:R1:W2:Y:S03]  /*1070*/  MUFU.RSQ R3, R0 ;  /* 0x0000000000037308 */ /* 0x0002a60000001400 */
[----:B------:R-:W-:Y:S01]  /*1080*/  ISETP.GT.U32.AND P0, PT, R2, 0x727fffff, PT ;  /* 0x727fffff0200780c */ /* 0x000fe20003f04070 */
[----:B0-----:R-:W-:-:S12]  /*1090*/  UISETP.GE.U32.AND UP1, UPT, UR6, 0x8, UPT ;  /* 0x000000080600788c */ /* 0x001fd8000bf26070 */
[----:B-12---:R-:W-:Y:S05]  /*10a0*/  @!P0 BRA `(.L_x_18) ;  /* 0x0000000000148947 */ /* 0x006fea0003800000 */
[----:B------:R-:W-:Y:S02]  /*10b0*/  MOV R2, R0 ;  /* 0x0000000000027202 */ /* 0x000fe40000000f00 */
[----:B------:R-:W-:-:S07]  /*10c0*/  MOV R17, 0x10e0 ;  /* 0x000010e000117802 */ /* 0x000fce0000000f00 */
[----:B------:R-:W-:Y:S05]  /*10d0*/  CALL.REL.NOINC `($__internal_0_$__cuda_sm20_sqrt_rn_f32_slowpath) ;  /* 0x0000002000d47944 */ /* 0x000fea0003c00000 */
[----:B------:R-:W-:Y:S01]  /*10e0*/  MOV R2, R5 ;  /* 0x0000000500027202 */ /* 0x000fe20000000f00 */
[----:B------:R-:W-:Y:S06]  /*10f0*/  BRA `(.L_x_19) ;  /* 0x0000000000107947 */ /* 0x000fec0003800000 */
.L_x_18:
[C---:B------:R-:W-:Y:S01]  /*1100*/  FMUL.FTZ R5, R3.reuse, R0 ;  /* 0x0000000003057220 */ /* 0x040fe20000410000 */
[----:B------:R-:W-:-:S03]  /*1110*/  FMUL.FTZ R3, R3, 0.5 ;  /* 0x3f00000003037820 */ /* 0x000fc60000410000 */
[----:B------:R-:W-:-:S04]  /*1120*/  FFMA R2, -R5, R5, R0 ;  /* 0x0000000505027223 */ /* 0x000fc80000000100 */
[----:B------:R-:W-:-:S07]  /*1130*/  FFMA R2, R2, R3, R5 ;  /* 0x0000000302027223 */ /* 0x000fce0000000005 */
.L_x_19:
[----:B------:R-:W-:Y:S01]  /*1140*/  IADD3 R3, PT, PT, R2, -0xd000000, RZ ;  /* 0xf300000002037810 */ /* 0x000fe20007ffe0ff */
[----:B------:R0:W1:Y:S03]  /*1150*/  MUFU.RSQ R5, R2 ;  /* 0x0000000200057308 */ /* 0x0000660000001400 */
[----:B------:R-:W-:-:S13]  /*1160*/  ISETP.GT.U32.AND P0, PT, R3, 0x727fffff, PT ;  /* 0x727fffff0300780c */ /* 0x000fda0003f04070 */
[----:B0-----:R-:W-:Y:S05]  /*1170*/  @!P0 BRA `(.L_x_20) ;  /* 0x0000000000108947 */ /* 0x001fea0003800000 */
[----:B------:R-:W-:-:S07]  /*1180*/  MOV R17, 0x11a0 ;  /* 0x000011a000117802 */ /* 0x000fce0000000f00 */
[----:B-1----:R-:W-:Y:S05]  /*1190*/  CALL.REL.NOINC `($__internal_0_$__cuda_sm20_sqrt_rn_f32_slowpath) ;  /* 0x0000002000a47944 */ /* 0x002fea0003c00000 */
[----:B------:R-:W-:Y:S01]  /*11a0*/  MOV R2, R5 ;  /* 0x0000000500027202 */ /* 0x000fe20000000f00 */
[----:B------:R-:W-:Y:S06]  /*11b0*/  BRA `(.L_x_21) ;  /* 0x0000000000107947 */ /* 0x000fec0003800000 */
.L_x_20:
[C---:B-1----:R-:W-:Y:S01]  /*11c0*/  FMUL.FTZ R3, R5.reuse, R2 ;  /* 0x0000000205037220 */ /* 0x042fe20000410000 */
[----:B------:R-:W-:-:S03]  /*11d0*/  FMUL.FTZ R4, R5, 0.5 ;  /* 0x3f00000005047820 */ /* 0x000fc60000410000 */
[----:B------:R-:W-:-:S04]  /*11e0*/  FFMA R2, -R3, R3, R2 ;  /* 0x0000000303027223 */ /* 0x000fc80000000102 */
[----:B------:R-:W-:-:S07]  /*11f0*/  FFMA R2, R2, R4, R3 ;  /* 0x0000000402027223 */ /* 0x000fce0000000003 */
.L_x_21:
[----:B------:R-:W-:Y:S01]  /*1200*/  FADD R2, R2, -5.7457208413325133733e-07 ;  /* 0xb51a3c4b02027421 */ /* 0x000fe20000000000 */
[----:B------:R-:W0:Y:S03]  /*1210*/  LDCU UR6, c[0x0][0x3a0] ;  /* 0x00007400ff0677ac */ /* 0x000e260008000800 */
[----:B------:R-:W-:-:S04]  /*1220*/  FMUL R2, R2, 4 ;  /* 0x4080000002027820 */ /* 0x000fc80000400000 */
[----:B------:R-:W-:-:S04]  /*1230*/  FMUL R2, R2, 1 ;  /* 0x3f80000002027820 */ /* 0x000fc80000400000 */
[----:B------:R-:W-:-:S04]  /*1240*/  FMUL R2, R2, 1 ;  /* 0x3f80000002027820 */ /* 0x000fc80000400000 */
[----:B------:R-:W-:-:S04]  /*1250*/  FMUL R2, R2, 1 ;  /* 0x3f80000002027820 */ /* 0x000fc80000400000 */
[----:B0-----:R-:W-:-:S04]  /*1260*/  FADD R3, -R2, UR6 ;  /* 0x0000000602037e21 */ /* 0x001fc80008000100 */
[----:B------:R-:W0:Y:S08]  /*1270*/  MUFU.RCP R2, R3 ;  /* 0x0000000300027308 */ /* 0x000e300000001000 */
[----:B------:R-:W1:Y:S01]  /*1280*/  FCHK P0, -RZ, R3 ;  /* 0x00000003ff007302 */ /* 0x000e620000000100 */
[----:B0-----:R-:W-:-:S04]  /*1290*/  FFMA R5, -R3, R2, 1 ;  /* 0x3f80000003057423 */ /* 0x001fc80000000102 */
[----:B------:R-:W-:-:S04]  /*12a0*/  FFMA R2, R2, R5, R2 ;  /* 0x0000000502027223 */ /* 0x000fc80000000002 */
[----:B------:R-:W-:-:S04]  /*12b0*/  FFMA R5, -RZ, R2, RZ ;  /* 0x00000002ff057223 */ /* 0x000fc800000001ff */
[----:B------:R-:W-:-:S04]  /*12c0*/  FFMA R4, -R3, R5, -RZ ;  /* 0x0000000503047223 */ /* 0x000fc800000009ff */
[----:B------:R-:W-:Y:S01]  /*12d0*/  FFMA R2, R2, R4, R5 ;  /* 0x0000000402027223 */ /* 0x000fe20000000005 */
[----:B-1----:R-:W-:Y:S06]  /*12e0*/  @!P0 BRA `(.L_x_22) ;  /* 0x00000000000c8947 */ /* 0x002fec0003800000 */
[----:B------:R-:W-:Y:S01]  /*12f0*/  HFMA2 R2, -RZ, RZ, -0.0 , 0 ;  /* 0x80000000ff027431 */ /* 0x000fe200000001ff */
[----:B------:R-:W-:-:S07]  /*1300*/  MOV R16, 0x1320 ;  /* 0x0000132000107802 */ /* 0x000fce0000000f00 */
[----:B------:R-:W-:Y:S05]  /*1310*/  CALL.REL.NOINC `($__internal_1_$__cuda_sm3x_div_rn_noftz_f32_slowpath) ;  /* 0x0000002000a47944 */ /* 0x000fea0003c00000 */
.L_x_22:
[C---:B------:R-:W-:Y:S01]  /*1320*/  FMUL R3, |R2|.reuse, 1.4426950216293334961 ;  /* 0x3fb8aa3b02037820 */ /* 0x040fe20000400200 */
[----:B------:R-:W-:Y:S01]  /*1330*/  MOV R4, 0x42fc0000 ;  /* 0x42fc000000047802 */ /* 0x000fe20000000f00 */
[----:B------:R-:W-:Y:S02]  /*1340*/  HFMA2 R18, -RZ, RZ, 0.389892578125, 0.0002090930938720703125 ;  /* 0x363d0adaff127431 */ /* 0x000fe400000001ff */
[----:B------:R-:W-:Y:S01]  /*1350*/  FMUL R17, R2, R2 ;  /* 0x0000000202117220 */ /* 0x000fe20000400000 */
[----:B------:R-:W0:Y:S01]  /*1360*/  LDCU UR6, c[0x0][0x39c] ;  /* 0x00007380ff0677ac */ /* 0x000e220008000800 */
[----:B------:R-:W1:Y:S02]  /*1370*/  FRND.TRUNC R3, R3 ;  /* 0x0000000300037307 */ /* 0x000e64000020d000 */
[----:B------:R-:W-:-:S04]  /*1380*/  FFMA R18, R17, R18, 0.00019836159481201320887 ;  /* 0x394fff4911127423 */ /* 0x000fc80000000012 */
[----:B------:R-:W-:-:S04]  /*1390*/  FFMA R18, R17, R18, 0.0083333496004343032837 ;  /* 0x3c08889a11127423 */ /* 0x000fc80000000012 */
[----:B------:R-:W-:Y:S01]  /*13a0*/  FFMA R18, R17, R18, 0.16666667163372039795 ;  /* 0x3e2aaaab11127423 */ /* 0x000fe20000000012 */
[----:B-1----:R-:W-:Y:S02]  /*13b0*/  FSETP.GT.AND P0, PT, |R3|, 126, PT ;  /* 0x42fc00000300780b */ /* 0x002fe40003f04200 */
[----:B------:R-:W-:Y:S01]  /*13c0*/  LOP3.LUT R4, R4, 0x80000000, R3, 0xb8, !PT ;  /* 0x8000000004047812 */ /* 0x000fe200078eb803 */
[----:B------:R-:W-:-:S03]  /*13d0*/  FMUL R17, R17, R18 ;  /* 0x0000001211117220 */ /* 0x000fc60000400000 */
[----:B------:R-:W-:Y:S02]  /*13e0*/  FSEL R5, R4, R3, P0 ;  /* 0x0000000304057208 */ /* 0x000fe40000000000 */
[----:B------:R-:W-:-:S03]  /*13f0*/  FSETP.GE.AND P0, PT, |R2|, 1, PT ;  /* 0x3f8000000200780b */ /* 0x000fc60003f06200 */
[----:B------:R-:W-:-:S04]  /*1400*/  FFMA R4, R5, -0.69314718246459960938, |R2| ;  /* 0xbf31721805047823 */ /* 0x000fc80000000402 */
[C---:B------:R-:W-:Y:S01]  /*1410*/  FFMA R4, R5.reuse, 1.9046542121259335545e-09, R4 ;  /* 0x3102e30805047823 */ /* 0x040fe20000000004 */
[----:B------:R-:W-:-:S03]  /*1420*/  FADD R5, R5, 12583037 ;  /* 0x4b40007d05057421 */ /* 0x000fc60000000000 */
[----:B------:R-:W-:Y:S02]  /*1430*/  FMUL R4, R4, 1.4426950216293334961 ;  /* 0x3fb8aa3b04047820 */ /* 0x000fe40000400000 */
[----:B------:R-:W-:-:S04]  /*1440*/  SHF.L.U32 R5, R5, 0x17, RZ ;  /* 0x0000001705057819 */ /* 0x000fc800000006ff */
[----:B------:R-:W1:Y:S02]  /*1450*/  MUFU.EX2 R4, R4 ;  /* 0x0000000400047308 */ /* 0x000e640000000800 */
[----:B-1----:R-:W-:-:S06]  /*1460*/  FMUL R5, R5, R4 ;  /* 0x0000000405057220 */ /* 0x002fcc0000400000 */
[----:B------:R-:W1:Y:S02]  /*1470*/  MUFU.RCP R16, R5 ;  /* 0x0000000500107308 */ /* 0x000e640000001000 */
[----:B-1----:R-:W-:-:S04]  /*1480*/  FMUL.FTZ R16, R16, -0.125 ;  /* 0xbe00000010107820 */ /* 0x002fc80000410000 */
[----:B------:R-:W-:Y:S01]  /*1490*/  FFMA R3, R5, 2, R16 ;  /* 0x4000000005037823 */ /* 0x000fe20000000010 */
[----:B0-----:R-:W-:-:S04]  /*14a0*/  MOV R16, UR6 ;  /* 0x0000000600107c02 */ /* 0x001fc80008000f00 */
[--C-:B------:R-:W-:Y:S01]  /*14b0*/  LOP3.LUT R3, R3, 0x80000000, R2.reuse, 0xb8, !PT ;  /* 0x8000000003037812 */ /* 0x100fe200078eb802 */
[----:B------:R-:W-:-:S04]  /*14c0*/  @!P0 FFMA R3, R17, R2, R2 ;  /* 0x0000000211038223 */ /* 0x000fc80000000002 */
[----:B------:R-:W0:Y:S08]  /*14d0*/  MUFU.RCP R2, R3 ;  /* 0x0000000300027308 */ /* 0x000e300000001000 */
[----:B------:R-:W1:Y:S01]  /*14e0*/  FCHK P0, R16, R3 ;  /* 0x0000000310007302 */ /* 0x000e620000000000 */
[----:B0-----:R-:W-:-:S04]  /*14f0*/  FFMA R5, -R3, R2, 1 ;  /* 0x3f80000003057423 */ /* 0x001fc80000000102 */
[----:B------:R-:W-:-:S04]  /*1500*/  FFMA R2, R2, R5, R2 ;  /* 0x0000000502027223 */ /* 0x000fc80000000002 */
[----:B------:R-:W-:-:S04]  /*1510*/  FFMA R4, R2, UR6, RZ ;  /* 0x0000000602047c23 */ /* 0x000fc800080000ff */
[----:B------:R-:W-:-:S04]  /*1520*/  FFMA R5, -R3, R4, UR6 ;  /* 0x0000000603057e23 */ /* 0x000fc80008000104 */
[----:B------:R-:W-:Y:S01]  /*1530*/  FFMA R2, R2, R5, R4 ;  /* 0x0000000502027223 */ /* 0x000fe20000000004 */
[----:B-1----:R-:W-:Y:S06]  /*1540*/  @!P0 BRA `(.L_x_23) ;  /* 0x00000000000c8947 */ /* 0x002fec0003800000 */
[----:B------:R-:W0:Y:S01]  /*1550*/  LDC R2, c[0x0][0x39c] ;  /* 0x0000e700ff027b82 */ /* 0x000e220000000800 */
[----:B------:R-:W-:-:S07]  /*1560*/  MOV R16, 0x1580 ;  /* 0x0000158000107802 */ /* 0x000fce0000000f00 */
[----:B0-----:R-:W-:Y:S05]  /*1570*/  CALL.REL.NOINC `($__internal_1_$__cuda_sm3x_div_rn_noftz_f32_slowpath) ;  /* 0x00000020000c7944 */ /* 0x001fea0003c00000 */
.L_x_23:
[----:B------:R-:W0:Y:S01]  /*1580*/  MUFU.EX2 R4, -R10 ;  /* 0x8000000a00047308 */ /* 0x000e220000000800 */
[----:B------:R-:W-:Y:S01]  /*1590*/  FADD R19, RZ, R2 ;  /* 0x00000002ff137221 */ /* 0x000fe20000000000 */
[----:B------:R-:W-:Y:S01]  /*15a0*/  MOV R21, RZ ;  /* 0x000000ff00157202 */ /* 0x000fe20000000f00 */
[----:B0-----:R-:W-:-:S04]  /*15b0*/  FMUL R17, R4, R9 ;  /* 0x0000000904117220 */ /* 0x001fc80000400000 */
[----:B------:R-:W-:Y:S01]  /*15c0*/  FADD R16, R17, R12 ;  /* 0x0000000c11107221 */ /* 0x000fe20000000000 */
[----:B------:R-:W-:Y:S06]  /*15d0*/  BRA.U !UP1, `(.L_x_24) ;  /* 0x00000001095c7547 */ /* 0x000fec000b800000 */
[----:B------:R-:W0:Y:S01]  /*15e0*/  LDC.64 R2, c[0x0][0x3b0] ;  /* 0x0000ec00ff027b82 */ /* 0x000e220000000a00 */
[----:B------:R-:W-:-:S07]  /*15f0*/  MOV R18, RZ ;  /* 0x000000ff00127202 */ /* 0x000fce0000000f00 */
.L_x_25:
[----:B------:R-:W-:Y:S01]  /*1600*/  FADD R19, R16, R19 ;  /* 0x0000001310137221 */ /* 0x000fe20000000000 */
[C---:B01----:R-:W-:Y:S01]  /*1610*/  IMAD.WIDE.U32 R4, R18.reuse, 0x4, R2 ;  /* 0x0000000412047825 */ /* 0x043fe200078e0002 */
[----:B------:R-:W-:-:S03]  /*1620*/  IADD3 R18, PT, PT, R18, 0x8, RZ ;  /* 0x0000000812127810 */ /* 0x000fc60007ffe0ff */
[----:B------:R-:W-:Y:S01]  /*1630*/  FADD R19, R16, R19 ;  /* 0x0000001310137221 */ /* 0x000fe20000000000 */
[----:B------:R1:W-:Y:S01]  /*1640*/  STG.E desc[UR10][R4.64], R17 ;  /* 0x0000001104007986 */ /* 0x0003e2000c10190a */
[----:B------:R-:W-:Y:S02]  /*1650*/  ISETP.NE.AND P0, PT, R18, R13, PT ;  /* 0x0000000d1200720c */ /* 0x000fe40003f05270 */
[C---:B------:R-:W-:Y:S01]  /*1660*/  FADD R19, R16.reuse, R19 ;  /* 0x0000001310137221 */ /* 0x040fe20000000000 */
[----:B------:R1:W-:Y:S03]  /*1670*/  STG.E desc[UR10][R4.64+0x4], R17 ;  /* 0x0000041104007986 */ /* 0x0003e6000c10190a */
        /* <DEDUP_REMOVED lines=8> */
[----:B------:R-:W-:Y:S01]  /*1700*/  FADD R19, R16, R19 ;  /* 0x0000001310137221 */ /* 0x000fe20000000000 */
[----:B------:R1:W-:Y:S04]  /*1710*/  STG.E desc[UR10][R4.64+0x18], R17 ;  /* 0x0000181104007986 */ /* 0x0003e8000c10190a */
[----:B------:R1:W-:Y:S01]  /*1720*/  STG.E desc[UR10][R4.64+0x1c], R17 ;  /* 0x00001c1104007986 */ /* 0x0003e2000c10190a */
[----:B------:R-:W-:Y:S05]  /*1730*/  @P0 BRA `(.L_x_25) ;  /* 0xfffffffc00b00947 */ /* 0x000fea000383ffff */
[----:B------:R-:W-:-:S07]  /*1740*/  MOV R21, R13 ;  /* 0x0000000d00157202 */ /* 0x000fce0000000f00 */
.L_x_24:
[----:B-1----:R-:W0:Y:S02]  /*1750*/  LDC R4, c[0x0][0x38c] ;  /* 0x0000e300ff047b82 */ /* 0x002e240000000800 */
[----:B0-----:R-:W-:-:S13]  /*1760*/  LOP3.LUT P0, RZ, R4, 0x7, RZ, 0xc0, !PT ;  /* 0x0000000704ff7812 */ /* 0x001fda000780c0ff */
[----:B------:R-:W-:Y:S05]  /*1770*/  @!P0 BRA `(.L_x_26) ;  /* 0x0000000000748947 */ /* 0x000fea0003800000 */
[----:B------:R-:W-:Y:S02]  /*1780*/  ISETP.GE.U32.AND P0, PT, R15, 0x3, PT ;  /* 0x000000030f00780c */ /* 0x000fe40003f06070 */
[----:B------:R-:W-:-:S11]  /*1790*/  ISETP.NE.AND P1, PT, R14, RZ, PT ;  /* 0x000000ff0e00720c */ /* 0x000fd60003f25270 */
[----:B------:R-:W-:Y:S05]  /*17a0*/  @!P0 BRA `(.L_x_27) ;  /* 0x00000000002c8947 */ /* 0x000fea0003800000 */
[----:B------:R-:W0:Y:S01]  /*17b0*/  LDC.64 R2, c[0x0][0x3b0] ;  /* 0x0000ec00ff027b82 */ /* 0x000e220000000a00 */
[----:B------:R-:W-:-:S04]  /*17c0*/  FADD R19, R19, R16 ;  /* 0x0000001013137221 */ /* 0x000fc80000000000 */
[----:B------:R-:W-:-:S04]  /*17d0*/  FADD R19, R16, R19 ;  /* 0x0000001310137221 */ /* 0x000fc80000000000 */
[----:B------:R-:W-:-:S04]  /*17e0*/  FADD R19, R16, R19 ;  /* 0x0000001310137221 */ /* 0x000fc80000000000 */
[----:B------:R-:W-:Y:S01]  /*17f0*/  FADD R19, R16, R19 ;  /* 0x0000001310137221 */ /* 0x000fe20000000000 */
[C---:B0-----:R-:W-:Y:S01]  /*1800*/  IMAD.WIDE.U32 R2, R21.reuse, 0x4, R2 ;  /* 0x0000000415027825 */ /* 0x041fe200078e0002 */
[----:B------:R-:W-:-:S04]  /*1810*/  IADD3 R21, PT, PT, R21, 0x4, RZ ;  /* 0x0000000415157810 */ /* 0x000fc80007ffe0ff */
[----:B------:R0:W-:Y:S04]  /*1820*/  STG.E desc[UR10][R2.64], R17 ;  /* 0x0000001102007986 */ /* 0x0001e8000c10190a */
[----:B------:R0:W-:Y:S04]  /*1830*/  STG.E desc[UR10][R2.64+0x4], R17 ;  /* 0x0000041102007986 */ /* 0x0001e8000c10190a */
[----:B------:R0:W-:Y:S04]  /*1840*/  STG.E desc[UR10][R2.64+0x8], R17 ;  /* 0x0000081102007986 */ /* 0x0001e8000c10190a */
[----:B------:R0:W-:Y:S02]  /*1850*/  STG.E desc[UR10][R2.64+0xc], R17 ;  /* 0x00000c1102007986 */ /* 0x0001e4000c10190a */
.L_x_27:
[----:B------:R-:W-:Y:S05]  /*1860*/  @!P1 BRA `(.L_x_26) ;  /* 0x0000000000389947 */ /* 0x000fea0003800000 */
[----:B------:R-:W-:Y:S02]  /*1870*/  LOP3.LUT P1, RZ, R4, 0x1, RZ, 0xc0, !PT ;  /* 0x0000000104ff7812 */ /* 0x000fe4000782c0ff */
[----:B------:R-:W-:-:S11]  /*1880*/  ISETP.NE.AND P0, PT, R14, 0x1, PT ;  /* 0x000000010e00780c */ /* 0x000fd60003f05270 */
[----:B0-----:R-:W0:Y:S02]  /*1890*/  @P1 LDC.64 R2, c[0x0][0x3b0] ;  /* 0x0000ec00ff021b82 */ /* 0x001e240000000a00 */
[----:B------:R-:W-:Y:S05]  /*18a0*/  @!P0 BRA `(.L_x_28) ;  /* 0x00000000001c8947 */ /* 0x000fea0003800000 */
[----:B------:R-:W1:Y:S01]  /*18b0*/  LDC.64 R4, c[0x0][0x3b0] ;  /* 0x0000ec00ff047b82 */ /* 0x000e620000000a00 */
[----:B------:R-:W-:-:S04]  /*18c0*/  FADD R19, R19, R16 ;  /* 0x0000001013137221 */ /* 0x000fc80000000000 */
[----:B------:R-:W-:Y:S01]  /*18d0*/  FADD R19, R16, R19 ;  /* 0x0000001310137221 */ /* 0x000fe20000000000 */
[C---:B-1----:R-:W-:Y:S01]  /*18e0*/  IMAD.WIDE.U32 R4, R21.reuse, 0x4, R4 ;  /* 0x0000000415047825 */ /* 0x042fe200078e0004 */
[----:B------:R-:W-:-:S04]  /*18f0*/  IADD3 R21, PT, PT, R21, 0x2, RZ ;  /* 0x0000000215157810 */ /* 0x000fc80007ffe0ff */
[----:B------:R1:W-:Y:S04]  /*1900*/  STG.E desc[UR10][R4.64], R17 ;  /* 0x0000001104007986 */ /* 0x0003e8000c10190a */
[----:B------:R1:W-:Y:S02]  /*1910*/  STG.E desc[UR10][R4.64+0x4], R17 ;  /* 0x0000041104007986 */ /* 0x0003e4000c10190a */
.L_x_28:
[----:B0-----:R-:W-:-:S04]  /*1920*/  @P1 IMAD.WIDE.U32 R2, R21, 0x4, R2 ;  /* 0x0000000415021825 */ /* 0x001fc800078e0002 */
[----:B------:R-:W-:Y:S01]  /*1930*/  @P1 FADD R19, R19, R16 ;  /* 0x0000001013131221 */ /* 0x000fe20000000000 */
[----:B------:R2:W-:Y:S06]  /*1940*/  @P1 STG.E desc[UR10][R2.64], R17 ;  /* 0x0000001102001986 */ /* 0x0005ec000c10190a */
.L_x_26:
[----:B------:R-:W-:-:S13]  /*1950*/  FSETP.GEU.AND P0, PT, R19, RZ, PT ;  /* 0x000000ff1300720b */ /* 0x000fda0003f0e000 */
[----:B------:R-:W-:-:S07]  /*1960*/  @!P0 MOV R19, R8 ;  /* 0x0000000800138202 */ /* 0x000fce0000000f00 */
.L_x_17:
[----:B------:R-:W-:Y:S05]  /*1970*/  BRA.U UP0, `(.L_x_29) ;  /* 0xfffffff500a07547 */ /* 0x000fea000b83ffff */
[----:B------:R-:W3:Y:S01]  /*1980*/  LDCU UR5, c[0x0][0x384] ;  /* 0x00007080ff0577ac */ /* 0x000ee20008000800 */
[----:B------:R-:W-:-:S04]  /*1990*/  UIADD3 UR4, UPT, UPT, UR4, 0x1, URZ ;  /* 0x0000000104047890 */ /* 0x000fc8000fffe0ff */
[----:B---3--:R-:W-:-:S09]  /*19a0*/  UISETP.NE.AND UP0, UPT, UR4, UR5, UPT ;  /* 0x000000050400728c */ /* 0x008fd2000bf05270 */
[----:B------:R-:W-:Y:S05]  /*19b0*/  BRA.U !UP0, `(.L_x_0) ;  /* 0x0000001908747547 */ /* 0x000fea000b800000 */
[----:B------:R-:W-:Y:S05]  /*19c0*/  BRA `(.L_x_30) ;  /* 0xfffffff400887947 */ /* 0x000fea000383ffff */
.L_x_2:
[----:B------:R-:W0:Y:S02]  /*19d0*/  LDCU UR4, c[0x0][0x390] ;  /* 0x00007200ff0477ac */ /* 0x000e240008000800 */
[----:B0-----:R-:W-:-:S09]  /*19e0*/  UISETP.GT.AND UP0, UPT, UR4, URZ, UPT ;  /* 0x000000ff0400728c */ /* 0x001fd2000bf04270 */
[----:B------:R-:W-:Y:S05]  /*19f0*/  BRA.U UP0, `(.L_x_31) ;  /* 0x00000011009c7547 */ /* 0x000fea000b800000 */
        /* <DEDUP_REMOVED lines=20> */
.L_x_32:
[----:B------:R-:W0:Y:S01]  /*1b40*/  LDCU UR4, c[0x0][0x394] ;  /* 0x00007280ff0477ac */ /* 0x000e220008000800 */
[----:B------:R-:W1:Y:S01]  /*1b50*/  LDCU UR6, c[0x0][0x388] ;  /* 0x00007100ff0677ac */ /* 0x000e620008000800 */
[----:B0-----:R-:W-:Y:S01]  /*1b60*/  FADD R4, R4, UR4 ;  /* 0x0000000404047e21 */ /* 0x001fe20008000000 */
[----:B------:R-:W-:Y:S01]  /*1b70*/  UMOV UR4, URZ ;  /* 0x000000ff00047c82 */ /* 0x000fe20008000000 */
[----:B-1----:R-:W-:-:S12]  /*1b80*/  ULOP3.LUT UR6, UR6, 0x7ffffffe, URZ, 0xc0, !UPT ;  /* 0x7ffffffe06067892 */ /* 0x002fd8000f8ec0ff */
.L_x_55:
[----:B0-----:R-:W0:Y:S01]  /*1b90*/  LDCU UR5, c[0x0][0x388] ;  /* 0x00007100ff0577ac */ /* 0x001e220008000800 */
[----:B-1----:R-:W1:Y:S01]  /*1ba0*/  LDCU UR7, c[0x0][0x384] ;  /* 0x00007080ff0777ac */ /* 0x002e620008000800 */
[----:B------:R-:W-:Y:S02]  /*1bb0*/  UIADD3 UR4, UPT, UPT, UR4, 0x1, URZ ;  /* 0x0000000104047890 */ /* 0x000fe4000fffe0ff */
[----:B0-----:R-:W-:Y:S02]  /*1bc0*/  UISETP.NE.AND UP0, UPT, UR5, 0x1, UPT ;  /* 0x000000010500788c */ /* 0x001fe4000bf05270 */
[----:B-1----:R-:W-:-:S07]  /*1bd0*/  UISETP.NE.AND UP1, UPT, UR4, UR7, UPT ;  /* 0x000000070400728c */ /* 0x002fce000bf25270 */
[----:B------:R-:W-:Y:S05]  /*1be0*/  BRA.U !UP0, `(.L_x_33) ;  /* 0x0000000908b87547 */ /* 0x000fea000b800000 */
[----:B------:R-:W0:Y:S01]  /*1bf0*/  LDCU UR7, c[0x0][0x3a0] ;  /* 0x00007400ff0777ac */ /* 0x000e220008000800 */
[----:B------:R-:W1:Y:S01]  /*1c00*/  LDCU UR8, c[0x0][0x39c] ;  /* 0x00007380ff0877ac */ /* 0x000e620008000800 */
[----:B------:R-:W-:-:S05]  /*1c10*/  UMOV UR5, URZ ;  /* 0x000000ff00057c82 */ /* 0x000fca0008000000 */
.L_x_47:
[----:B------:R-:W-:Y:S01]  /*1c20*/  FSETP.GEU.AND P0, PT, R19, R4, PT ;  /* 0x000000041300720b */ /* 0x000fe20003f0e000 */
[----:B------:R-:W-:-:S04]  /*1c30*/  UIADD3 UR5, UPT, UPT, UR5, 0x2, URZ ;  /* 0x0000000205057890 */ /* 0x000fc8000fffe0ff */
[----:B------:R-:W-:-:S08]  /*1c40*/  UISETP.NE.AND UP0, UPT, UR5, UR6, UPT ;  /* 0x000000060500728c */ /* 0x000fd0000bf05270 */
[----:B------:R-:W-:Y:S05]  /*1c50*/  @P0 BRA `(.L_x_34) ;  /* 0x0000000800980947 */ /* 0x000fea0003800000 */
[----:B------:R-:W-:Y:S01]  /*1c60*/  IADD3 R2, PT, PT, R0, -0xd000000, RZ ;  /* 0xf300000000027810 */ /* 0x000fe20007ffe0ff */
[----:B------:R2:W3:Y:S03]  /*1c70*/  MUFU.RSQ R3, R0 ;  /* 0x0000000000037308 */ /* 0x0004e60000001400 */
[----:B------:R-:W-:-:S13]  /*1c80*/  ISETP.GT.U32.AND P0, PT, R2, 0x727fffff, PT ;  /* 0x727fffff0200780c */ /* 0x000fda0003f04070 */
[----:B--2---:R-:W-:Y:S05]  /*1c90*/  @!P0 BRA `(.L_x_35) ;  /* 0x0000000000148947 */ /* 0x004fea0003800000 */
[----:B------:R-:W-:Y:S02]  /*1ca0*/  MOV R2, R0 ;  /* 0x0000000000027202 */ /* 0x000fe40000000f00 */
[----:B------:R-:W-:-:S07]  /*1cb0*/  MOV R17, 0x1cd0 ;  /* 0x00001cd000117802 */ /* 0x000fce0000000f00 */
[----:B01-3--:R-:W-:Y:S05]  /*1cc0*/  CALL.REL.NOINC `($__internal_0_$__cuda_sm20_sqrt_rn_f32_slowpath) ;  /* 0x0000001400d87944 */ /* 0x00bfea0003c00000 */
[----:B------:R-:W-:Y:S01]  /*1cd0*/  MOV R2, R5 ;  /* 0x0000000500027202 */ /* 0x000fe20000000f00 */
[----:B------:R-:W-:Y:S06]  /*1ce0*/  BRA `(.L_x_36) ;  /* 0x0000000000107947 */ /* 0x000fec0003800000 */
.L_x_35:
[C---:B---3--:R-:W-:Y:S01]  /*1cf0*/  FMUL.FTZ R5, R3.reuse, R0 ;  /* 0x0000000003057220 */ /* 0x048fe20000410000 */
[----:B------:R-:W-:-:S03]  /*1d00*/  FMUL.FTZ R3, R3, 0.5 ;  /* 0x3f00000003037820 */ /* 0x000fc60000410000 */
[----:B------:R-:W-:-:S04]  /*1d10*/  FFMA R2, -R5, R5, R0 ;  /* 0x0000000505027223 */ /* 0x000fc80000000100 */
[----:B------:R-:W-:-:S07]  /*1d20*/  FFMA R2, R2, R3, R5 ;  /* 0x0000000302027223 */ /* 0x000fce0000000005 */
.L_x_36:
[----:B------:R-:W-:Y:S01]  /*1d30*/  IADD3 R3, PT, PT, R2, -0xd000000, RZ ;  /* 0xf300000002037810 */ /* 0x000fe20007ffe0ff */
[----:B------:R2:W3:Y:S03]  /*1d40*/  MUFU.RSQ R5, R2 ;  /* 0x0000000200057308 */ /* 0x0004e60000001400 */
[----:B------:R-:W-:-:S13]  /*1d50*/  ISETP.GT.U32.AND P0, PT, R3, 0x727fffff, PT ;  /* 0x727fffff0300780c */ /* 0x000fda0003f04070 */
[----:B--2---:R-:W-:Y:S05]  /*1d60*/  @!P0 BRA `(.L_x_37) ;  /* 0x0000000000108947 */ /* 0x004fea0003800000 */
[----:B------:R-:W-:-:S07]  /*1d70*/  MOV R17, 0x1d90 ;  /* 0x00001d9000117802 */ /* 0x000fce0000000f00 */
[----:B01-3--:R-:W-:Y:S05]  /*1d80*/  CALL.REL.NOINC `($__internal_0_$__cuda_sm20_sqrt_rn_f32_slowpath) ;  /* 0x0000001400a87944 */ /* 0x00bfea0003c00000 */
[----:B------:R-:W-:Y:S01]  /*1d90*/  MOV R2, R5 ;  /* 0x0000000500027202 */ /* 0x000fe20000000f00 */
[----:B------:R-:W-:Y:S06]  /*1da0*/  BRA `(.L_x_38) ;  /* 0x0000000000107947 */ /* 0x000fec0003800000 */
.L_x_37:
[C---:B---3--:R-:W-:Y:S01]  /*1db0*/  FMUL.FTZ R3, R5.reuse, R2 ;  /* 0x0000000205037220 */ /* 0x048fe20000410000 */
[----:B------:R-:W-:-:S03]  /*1dc0*/  FMUL.FTZ R5, R5, 0.5 ;  /* 0x3f00000005057820 */ /* 0x000fc60000410000 */
[----:B------:R-:W-:-:S04]  /*1dd0*/  FFMA R2, -R3, R3, R2 ;  /* 0x0000000303027223 */ /* 0x000fc80000000102 */
[----:B------:R-:W-:-:S07]  /*1de0*/  FFMA R2, R2, R5, R3 ;  /* 0x0000000502027223 */ /* 0x000fce0000000003 */
.L_x_38:
[----:B------:R-:W-:-:S04]  /*1df0*/  FADD R2, R2, -5.7457208413325133733e-07 ;  /* 0xb51a3c4b02027421 */ /* 0x000fc80000000000 */
[----:B------:R-:W-:-:S04]  /*1e00*/  FMUL R2, R2, 4 ;  /* 0x4080000002027820 */ /* 0x000fc80000400000 */
[----:B------:R-:W-:-:S04]  /*1e10*/  FMUL R2, R2, 1 ;  /* 0x3f80000002027820 */ /* 0x000fc80000400000 */
[----:B------:R-:W-:-:S04]  /*1e20*/  FMUL R2, R2, 1 ;  /* 0x3f80000002027820 */ /* 0x000fc80000400000 */
[----:B------:R-:W-:-:S04]  /*1e30*/  FMUL R2, R2, 1 ;  /* 0x3f80000002027820 */ /* 0x000fc80000400000 */
[----:B0-----:R-:W-:-:S04]  /*1e40*/  FADD R3, -R2, UR7 ;  /* 0x0000000702037e21 */ /* 0x001fc80008000100 */
[----:B------:R-:W0:Y:S08]  /*1e50*/  MUFU.RCP R2, R3 ;  /* 0x0000000300027308 */ /* 0x000e300000001000 */
[----:B------:R-:W2:Y:S01]  /*1e60*/  FCHK P0, -RZ, R3 ;  /* 0x00000003ff007302 */ /* 0x000ea20000000100 */
[----:B0-----:R-:W-:-:S04]  /*1e70*/  FFMA R5, -R3, R2, 1 ;  /* 0x3f80000003057423 */ /* 0x001fc80000000102 */
[----:B------:R-:W-:-:S04]  /*1e80*/  FFMA R5, R2, R5, R2 ;  /* 0x0000000502057223 */ /* 0x000fc80000000002 */
[----:B------:R-:W-:-:S04]  /*1e90*/  FFMA R2, -RZ, R5, RZ ;  /* 0x00000005ff027223 */ /* 0x000fc800000001ff */
[----:B------:R-:W-:-:S04]  /*1ea0*/  FFMA R9, -R3, R2, -RZ ;  /* 0x0000000203097223 */ /* 0x000fc800000009ff */
[----:B------:R-:W-:Y:S01]  /*1eb0*/  FFMA R2, R5, R9, R2 ;  /* 0x0000000905027223 */ /* 0x000fe20000000002 */
[----:B--2---:R-:W-:Y:S06]  /*1ec0*/  @!P0 BRA `(.L_x_39) ;  /* 0x00000000000c8947 */ /* 0x004fec0003800000 */
[----:B------:R-:W-:Y:S01]  /*1ed0*/  HFMA2 R2, -RZ, RZ, -0.0 , 0 ;  /* 0x80000000ff027431 */ /* 0x000fe200000001ff */
[----:B------:R-:W-:-:S07]  /*1ee0*/  MOV R16, 0x1f00 ;  /* 0x00001f0000107802 */ /* 0x000fce0000000f00 */
[----:B-1----:R-:W-:Y:S05]  /*1ef0*/  CALL.REL.NOINC `($__internal_1_$__cuda_sm3x_div_rn_noftz_f32_slowpath) ;  /* 0x0000001400ac7944 */ /* 0x002fea0003c00000 */
.L_x_39:
[C---:B------:R-:W-:Y:S01]  /*1f00*/  FMUL R3, |R2|.reuse, 1.4426950216293334961 ;  /* 0x3fb8aa3b02037820 */ /* 0x040fe20000400200 */
[----:B------:R-:W-:Y:S01]  /*1f10*/  MOV R10, 0x42fc0000 ;  /* 0x42fc0000000a7802 */ /* 0x000fe20000000f00 */
[----:B------:R-:W-:Y:S02]  /*1f20*/  HFMA2 R14, -RZ, RZ, 0.389892578125, 0.0002090930938720703125 ;  /* 0x363d0adaff0e7431 */ /* 0x000fe400000001ff */
[----:B------:R-:W-:Y:S02]  /*1f30*/  FMUL R9, R2, R2 ;  /* 0x0000000202097220 */ /* 0x000fe40000400000 */
[----:B------:R-:W0:Y:S02]  /*1f40*/  FRND.TRUNC R3, R3 ;  /* 0x0000000300037307 */ /* 0x000e24000020d000 */
[----:B------:R-:W-:-:S04]  /*1f50*/  FFMA R14, R9, R14, 0.00019836159481201320887 ;  /* 0x394fff49090e7423 */ /* 0x000fc8000000000e */
[----:B------:R-:W-:-:S04]  /*1f60*/  FFMA R14, R9, R14, 0.0083333496004343032837 ;  /* 0x3c08889a090e7423 */ /* 0x000fc8000000000e */
[----:B------:R-:W-:Y:S01]  /*1f70*/  FFMA R14, R9, R14, 0.16666667163372039795 ;  /* 0x3e2aaaab090e7423 */ /* 0x000fe2000000000e */
[----:B0-----:R-:W-:Y:S02]  /*1f80*/  FSETP.GT.AND P0, PT, |R3|, 126, PT ;  /* 0x42fc00000300780b */ /* 0x001fe40003f04200 */
        /* <DEDUP_REMOVED lines=9> */
[----:B------:R-:W0:Y:S02]  /*2020*/  MUFU.EX2 R10, R10 ;  /* 0x0000000a000a7308 */ /* 0x000e240000000800 */
[----:B0-----:R-:W-:-:S06]  /*2030*/  FMUL R5, R5, R10 ;  /* 0x0000000a05057220 */ /* 0x001fcc0000400000 */
[----:B------:R-:W0:Y:S02]  /*2040*/  MUFU.RCP R12, R5 ;  /* 0x00000005000c7308 */ /* 0x000e240000001000 */
[----:B0-----:R-:W-:-:S04]  /*2050*/  FMUL.FTZ R12, R12, -0.125 ;  /* 0xbe0000000c0c7820 */ /* 0x001fc80000410000 */
[----:B------:R-:W-:Y:S01]  /*2060*/  FFMA R3, R5, 2, R12 ;  /* 0x4000000005037823 */ /* 0x000fe2000000000c */
[----:B-1----:R-:W-:-:S04]  /*2070*/  MOV R12, UR8 ;  /* 0x00000008000c7c02 */ /* 0x002fc80008000f00 */
        /* <DEDUP_REMOVED lines=13> */
.L_x_40:
[----:B------:R-:W-:Y:S01]  /*2150*/  FSETP.GEU.AND P0, PT, R2, RZ, PT ;  /* 0x000000ff0200720b */ /* 0x000fe20003f0e000 */
[----:B------:R-:W-:-:S12]  /*2160*/  FADD R19, RZ, R2 ;  /* 0x00000002ff137221 */ /* 0x000fd80000000000 */
[----:B------:R-:W-:-:S04]  /*2170*/  @!P0 MOV R19, R8 ;  /* 0x0000000800138202 */ /* 0x000fc80000000f00 */
[----:B------:R-:W-:-:S13]  /*2180*/  FSETP.GEU.AND P0, PT, R19, R4, PT ;  /* 0x000000041300720b */ /* 0x000fda0003f0e000 */
[----:B------:R-:W-:Y:S05]  /*2190*/  @P0 BRA `(.L_x_34) ;  /* 0x0000000400480947 */ /* 0x000fea0003800000 */
[----:B------:R-:W-:Y:S01]  /*21a0*/  IADD3 R2, PT, PT, R0, -0xd000000, RZ ;  /* 0xf300000000027810 */ /* 0x000fe20007ffe0ff */
[----:B------:R0:W1:Y:S03]  /*21b0*/  MUFU.RSQ R3, R0 ;  /* 0x0000000000037308 */ /* 0x0000660000001400 */
[----:B------:R-:W-:-:S13]  /*21c0*/  ISETP.GT.U32.AND P0, PT, R2, 0x727fffff, PT ;  /* 0x727fffff0200780c */ /* 0x000fda0003f04070 */
[----:B0-----:R-:W-:Y:S05]  /*21d0*/  @!P0 BRA `(.L_x_41) ;  /* 0x0000000000148947 */ /* 0x001fea0003800000 */
[----:B------:R-:W-:Y:S02]  /*21e0*/  MOV R2, R0 ;  /* 0x0000000000027202 */ /* 0x000fe40000000f00 */
[----:B------:R-:W-:-:S07]  /*21f0*/  MOV R17, 0x2210 ;  /* 0x0000221000117802 */ /* 0x000fce0000000f00 */
[----:B-1----:R-:W-:Y:S05]  /*2200*/  CALL.REL.NOINC `($__internal_0_$__cuda_sm20_sqrt_rn_f32_slowpath) ;  /* 0x0000001000887944 */ /* 0x002fea0003c00000 */
[----:B------:R-:W-:Y:S01]  /*2210*/  MOV R2, R5 ;  /* 0x0000000500027202 */ /* 0x000fe20000000f00 */
[----:B------:R-:W-:Y:S06]  /*2220*/  BRA `(.L_x_42) ;  /* 0x0000000000107947 */ /* 0x000fec0003800000 */
.L_x_41:
[C---:B-1----:R-:W-:Y:S01]  /*2230*/  FMUL.FTZ R5, R3.reuse, R0 ;  /* 0x0000000003057220 */ /* 0x042fe20000410000 */
[----:B------:R-:W-:-:S03]  /*2240*/  FMUL.FTZ R3, R3, 0.5 ;  /* 0x3f00000003037820 */ /* 0x000fc60000410000 */
[----:B------:R-:W-:-:S04]  /*2250*/  FFMA R2, -R5, R5, R0 ;  /* 0x0000000505027223 */ /* 0x000fc80000000100 */
[----:B------:R-:W-:-:S07]  /*2260*/  FFMA R2, R2, R3, R5 ;  /* 0x0000000302027223 */ /* 0x000fce0000000005 */
.L_x_42:
        /* <DEDUP_REMOVED lines=8> */
.L_x_43:
[C---:B-1----:R-:W-:Y:S01]  /*22f0*/  FMUL.FTZ R3, R5.reuse, R2 ;  /* 0x0000000205037220 */ /* 0x042fe20000410000 */
[----:B------:R-:W-:-:S03]  /*2300*/  FMUL.FTZ R5, R5, 0.5 ;  /* 0x3f00000005057820 */ /* 0x000fc60000410000 */
[----:B------:R-:W-:-:S04]  /*2310*/  FFMA R2, -R3, R3, R2 ;  /* 0x0000000303027223 */ /* 0x000fc80000000102 */
[----:B------:R-:W-:-:S07]  /*2320*/  FFMA R2, R2, R5, R3 ;  /* 0x0000000502027223 */ /* 0x000fce0000000003 */
.L_x_44:
[----:B------:R-:W-:-:S04]  /*2330*/  FADD R2, R2, -5.7457208413325133733e-07 ;  /* 0xb51a3c4b02027421 */ /* 0x000fc80000000000 */
[----:B------:R-:W-:-:S04]  /*2340*/  FMUL R2, R2, 4 ;  /* 0x4080000002027820 */ /* 0x000fc80000400000 */
[----:B------:R-:W-:-:S04]  /*2350*/  FMUL R2, R2, 1 ;  /* 0x3f80000002027820 */ /* 0x000fc80000400000 */
[----:B------:R-:W-:-:S04]  /*2360*/  FMUL R2, R2, 1 ;  /* 0x3f80000002027820 */ /* 0x000fc80000400000 */
[----:B------:R-:W-:-:S04]  /*2370*/  FMUL R2, R2, 1 ;  /* 0x3f80000002027820 */ /* 0x000fc80000400000 */
[----:B------:R-:W-:-:S04]  /*2380*/  FADD R3, -R2, UR7 ;  /* 0x0000000702037e21 */ /* 0x000fc80008000100 */
        /* <DEDUP_REMOVED lines=11> */
.L_x_45:
        /* <DEDUP_REMOVED lines=23> */
[----:B------:R-:W-:-:S04]  /*25b0*/  MOV R12, UR8 ;  /* 0x00000008000c7c02 */ /* 0x000fc80008000f00 */
        /* <DEDUP_REMOVED lines=13> */
.L_x_46:
[----:B------:R-:W-:Y:S01]  /*2690*/  FSETP.GEU.AND P0, PT, R2, RZ, PT ;  /* 0x000000ff0200720b */ /* 0x000fe20003f0e000 */
[----:B------:R-:W-:-:S12]  /*26a0*/  FADD R19, RZ, R2 ;  /* 0x00000002ff137221 */ /* 0x000fd80000000000 */
[----:B------:R-:W-:-:S07]  /*26b0*/  @!P0 MOV R19, R8 ;  /* 0x0000000800138202 */ /* 0x000fce0000000f00 */
.L_x_34:
[----:B------:R-:W-:Y:S05]  /*26c0*/  BRA.U UP0, `(.L_x_47) ;  /* 0xfffffff500547547 */ /* 0x000fea000b83ffff */
.L_x_33:
[----:B------:R-:W2:Y:S02]  /*26d0*/  LDC R2, c[0x0][0x388] ;  /* 0x0000e200ff027b82 */ /* 0x000ea40000000800 */
[----:B--2---:R-:W-:-:S04]  /*26e0*/  LOP3.LUT P0, RZ, R2, 0x1, RZ, 0xc0, !PT ;  /* 0x0000000102ff7812 */ /* 0x004fc8000780c0ff */
[----:B------:R-:W-:-:S13]  /*26f0*/  FSETP.GEU.OR P0, PT, R19, R4, !P0 ;  /* 0x000000041300720b */ /* 0x000fda000470e400 */
        /* <DEDUP_REMOVED lines=10> */
.L_x_49:
[C---:B---3--:R-:W-:Y:S01]  /*27a0*/  FMUL.FTZ R5, R3.reuse, R0 ;  /* 0x0000000003057220 */ /* 0x048fe20000410000 */
[----:B------:R-:W-:-:S03]  /*27b0*/  FMUL.FTZ R3, R3, 0.5 ;  /* 0x3f00000003037820 */ /* 0x000fc60000410000 */
[----:B------:R-:W-:-:S04]  /*27c0*/  FFMA R2, -R5, R5, R0 ;  /* 0x0000000505027223 */ /* 0x000fc80000000100 */
[----:B------:R-:W-:-:S07]  /*27d0*/  FFMA R2, R2, R3, R5 ;  /* 0x0000000302027223 */ /* 0x000fce0000000005 */
.L_x_50:
        /* <DEDUP_REMOVED lines=8> */
.L_x_51:
[C---:B---3--:R-:W-:Y:S01]  /*2860*/  FMUL.FTZ R3, R5.reuse, R2 ;  /* 0x0000000205037220 */ /* 0x048fe20000410000 */
[----:B------:R-:W-:-:S03]  /*2870*/  FMUL.FTZ R5, R5, 0.5 ;  /* 0x3f00000005057820 */ /* 0x000fc60000410000 */
[----:B------:R-:W-:-:S04]  /*2880*/  FFMA R2, -R3, R3, R2 ;  /* 0x0000000303027223 */ /* 0x000fc80000000102 */
[----:B------:R-:W-:-:S07]  /*2890*/  FFMA R2, R2, R5, R3 ;  /* 0x0000000502027223 */ /* 0x000fce0000000003 */
.L_x_52:
[----:B------:R-:W-:Y:S01]  /*28a0*/  FADD R2, R2, -5.7457208413325133733e-07 ;  /* 0xb51a3c4b02027421 */ /* 0x000fe20000000000 */
[----:B------:R-:W2:Y:S03]  /*28b0*/  LDCU UR5, c[0x0][0x3a0] ;  /* 0x00007400ff0577ac */ /* 0x000ea60008000800 */
[----:B------:R-:W-:-:S04]  /*28c0*/  FMUL R2, R2, 4 ;  /* 0x4080000002027820 */ /* 0x000fc80000400000 */
[----:B------:R-:W-:-:S04]  /*28d0*/  FMUL R2, R2, 1 ;  /* 0x3f80000002027820 */ /* 0x000fc80000400000 */
[----:B------:R-:W-:-:S04]  /*28e0*/  FMUL R2, R2, 1 ;  /* 0x3f80000002027820 */ /* 0x000fc80000400000 */
[----:B------:R-:W-:-:S04]  /*28f0*/  FMUL R2, R2, 1 ;  /* 0x3f80000002027820 */ /* 0x000fc80000400000 */
[----:B--2---:R-:W-:-:S04]  /*2900*/  FADD R3, -R2, UR5 ;  /* 0x0000000502037e21 */ /* 0x004fc80008000100 */
[----:B------:R-:W2:Y:S08]  /*2910*/  MUFU.RCP R2, R3 ;  /* 0x0000000300027308 */ /* 0x000eb00000001000 */
[----:B------:R-:W3:Y:S01]  /*2920*/  FCHK P0, -RZ, R3 ;  /* 0x00000003ff007302 */ /* 0x000ee20000000100 */
[----:B--2---:R-:W-:-:S04]  /*2930*/  FFMA R5, -R3, R2, 1 ;  /* 0x3f80000003057423 */ /* 0x004fc80000000102 */
[----:B------:R-:W-:-:S04]  /*2940*/  FFMA R5, R2, R5, R2 ;  /* 0x0000000502057223 */ /* 0x000fc80000000002 */
[----:B------:R-:W-:-:S04]  /*2950*/  FFMA R2, -RZ, R5, RZ ;  /* 0x00000005ff027223 */ /* 0x000fc800000001ff */
[----:B------:R-:W-:-:S04]  /*2960*/  FFMA R9, -R3, R2, -RZ ;  /* 0x0000000203097223 */ /* 0x000fc800000009ff */
[----:B------:R-:W-:Y:S01]  /*2970*/  FFMA R2, R5, R9, R2 ;  /* 0x0000000905027223 */ /* 0x000fe20000000002 */
[----:B---3--:R-:W-:Y:S06]  /*2980*/  @!P0 BRA `(.L_x_53) ;  /* 0x00000000000c8947 */ /* 0x008fec0003800000 */
[----:B------:R-:W-:Y:S01]  /*2990*/  HFMA2 R2, -RZ, RZ, -0.0 , 0 ;  /* 0x80000000ff027431 */ /* 0x000fe200000001ff */
[----:B------:R-:W-:-:S07]  /*29a0*/  MOV R16, 0x29c0 ;  /* 0x000029c000107802 */ /* 0x000fce0000000f00 */
[----:B01----:R-:W-:Y:S05]  /*29b0*/  CALL.REL.NOINC `($__internal_1_$__cuda_sm3x_div_rn_noftz_f32_slowpath) ;  /* 0x0000000800fc7944 */ /* 0x003fea0003c00000 */
.L_x_53:
[C---:B------:R-:W-:Y:S01]  /*29c0*/  FMUL R3, |R2|.reuse, 1.4426950216293334961 ;  /* 0x3fb8aa3b02037820 */ /* 0x040fe20000400200 */
[----:B------:R-:W-:Y:S01]  /*29d0*/  MOV R10, 0x42fc0000 ;  /* 0x42fc0000000a7802 */ /* 0x000fe20000000f00 */
[----:B------:R-:W-:Y:S02]  /*29e0*/  HFMA2 R14, -RZ, RZ, 0.389892578125, 0.0002090930938720703125 ;  /* 0x363d0adaff0e7431 */ /* 0x000fe400000001ff */
[----:B------:R-:W-:Y:S01]  /*29f0*/  FMUL R9, R2, R2 ;  /* 0x0000000202097220 */ /* 0x000fe20000400000 */
[----:B------:R-:W2:Y:S01]  /*2a00*/  LDCU UR5, c[0x0][0x39c] ;  /* 0x00007380ff0577ac */ /* 0x000ea20008000800 */
[----:B------:R-:W3:Y:S02]  /*2a10*/  FRND.TRUNC R3, R3 ;  /* 0x0000000300037307 */ /* 0x000ee4000020d000 */
[----:B------:R-:W-:-:S04]  /*2a20*/  FFMA R14, R9, R14, 0.00019836159481201320887 ;  /* 0x394fff49090e7423 */ /* 0x000fc8000000000e */
[----:B------:R-:W-:-:S04]  /*2a30*/  FFMA R14, R9, R14, 0.0083333496004343032837 ;  /* 0x3c08889a090e7423 */ /* 0x000fc8000000000e */
[----:B------:R-:W-:Y:S01]  /*2a40*/  FFMA R14, R9, R14, 0.16666667163372039795 ;  /* 0x3e2aaaab090e7423 */ /* 0x000fe2000000000e */
[----:B---3--:R-:W-:Y:S02]  /*2a50*/  FSETP.GT.AND P0, PT, |R3|, 126, PT ;  /* 0x42fc00000300780b */ /* 0x008fe40003f04200 */
        /* <DEDUP_REMOVED lines=9> */
[----:B------:R-:W3:Y:S02]  /*2af0*/  MUFU.EX2 R10, R10 ;  /* 0x0000000a000a7308 */ /* 0x000ee40000000800 */
[----:B---3--:R-:W-:-:S06]  /*2b00*/  FMUL R5, R5, R10 ;  /* 0x0000000a05057220 */ /* 0x008fcc0000400000 */
[----:B------:R-:W3:Y:S02]  /*2b10*/  MUFU.RCP R12, R5 ;  /* 0x00000005000c7308 */ /* 0x000ee40000001000 */
[----:B---3--:R-:W-:-:S04]  /*2b20*/  FMUL.FTZ R12, R12, -0.125 ;  /* 0xbe0000000c0c7820 */ /* 0x008fc80000410000 */
[----:B------:R-:W-:Y:S01]  /*2b30*/  FFMA R3, R5, 2, R12 ;  /* 0x4000000005037823 */ /* 0x000fe2000000000c */
[----:B--2---:R-:W-:-:S04]  /*2b40*/  MOV R12, UR5 ;  /* 0x00000005000c7c02 */ /* 0x004fc80008000f00 */
[--C-:B------:R-:W-:Y:S01]  /*2b50*/  LOP3.LUT R3, R3, 0x80000000, R2.reuse, 0xb8, !PT ;  /* 0x8000000003037812 */ /* 0x100fe200078eb802 */
[----:B------:R-:W-:-:S04]  /*2b60*/  @!P0 FFMA R3, R9, R2, R2 ;  /* 0x0000000209038223 */ /* 0x000fc80000000002 */
[----:B------:R-:W2:Y:S08]  /*2b70*/  MUFU.RCP R2, R3 ;  /* 0x0000000300027308 */ /* 0x000eb00000001000 */
[----:B------:R-:W3:Y:S01]  /*2b80*/  FCHK P0, R12, R3 ;  /* 0x000000030c007302 */ /* 0x000ee20000000000 */
[----:B--2---:R-:W-:-:S04]  /*2b90*/  FFMA R5, -R3, R2, 1 ;  /* 0x3f80000003057423 */ /* 0x004fc80000000102 */
[----:B------:R-:W-:-:S04]  /*2ba0*/  FFMA R2, R2, R5, R2 ;  /* 0x0000000502027223 */ /* 0x000fc80000000002 */
[----:B------:R-:W-:-:S04]  /*2bb0*/  FFMA R5, R2, UR5, RZ ;  /* 0x0000000502057c23 */ /* 0x000fc800080000ff */
[----:B------:R-:W-:-:S04]  /*2bc0*/  FFMA R10, -R3, R5, UR5 ;  /* 0x00000005030a7e23 */ /* 0x000fc80008000105 */
[----:B------:R-:W-:Y:S01]  /*2bd0*/  FFMA R2, R2, R10, R5 ;  /* 0x0000000a02027223 */ /* 0x000fe20000000005 */
[----:B---3--:R-:W-:Y:S06]  /*2be0*/  @!P0 BRA `(.L_x_54) ;  /* 0x00000000000c8947 */ /* 0x008fec0003800000 */
[----:B------:R-:W2:Y:S01]  /*2bf0*/  LDC R2, c[0x0][0x39c] ;  /* 0x0000e700ff027b82 */ /* 0x000ea20000000800 */
[----:B------:R-:W-:-:S07]  /*2c00*/  MOV R16, 0x2c20 ;  /* 0x00002c2000107802 */ /* 0x000fce0000000f00 */
[----:B012---:R-:W-:Y:S05]  /*2c10*/  CALL.REL.NOINC `($__internal_1_$__cuda_sm3x_div_rn_noftz_f32_slowpath) ;  /* 0x0000000800647944 */ /* 0x007fea0003c00000 */
.L_x_54:
[----:B------:R-:W-:Y:S01]  /*2c20*/  FSETP.GEU.AND P0, PT, R2, RZ, PT ;  /* 0x000000ff0200720b */ /* 0x000fe20003f0e000 */
[----:B------:R-:W-:-:S12]  /*2c30*/  FADD R19, RZ, R2 ;  /* 0x00000002ff137221 */ /* 0x000fd80000000000 */
[----:B------:R-:W-:-:S07]  /*2c40*/  @!P0 MOV R19, R8 ;  /* 0x0000000800138202 */ /* 0x000fce0000000f00 */
.L_x_48:
[----:B------:R-:W-:Y:S05]  /*2c50*/  BRA.U UP1, `(.L_x_55) ;  /* 0xffffffed01cc7547 */ /* 0x000fea000b83ffff */
[----:B------:R-:W-:Y:S05]  /*2c60*/  BRA `(.L_x_0) ;  /* 0x0000000400c87947 */ /* 0x000fea0003800000 */
.L_x_31:
        /* <DEDUP_REMOVED lines=20> */
.L_x_56:
[----:B------:R-:W0:Y:S02]  /*2db0*/  LDCU.64 UR8, c[0x0][0x390] ;  /* 0x00007200ff0877ac */ /* 0x000e240008000a00 */
[----:B0-----:R-:W-:Y:S01]  /*2dc0*/  ULOP3.LUT UR4, UR8, 0x7, URZ, 0xc0, !UPT ;  /* 0x0000000708047892 */ /* 0x001fe2000f8ec0ff */
[----:B------:R-:W-:Y:S01]  /*2dd0*/  FADD R0, R0, UR9 ;  /* 0x0000000900007e21 */ /* 0x000fe20008000000 */
[----:B------:R-:W-:Y:S02]  /*2de0*/  ULOP3.LUT UR7, UR8, 0x7ffffff8, URZ, 0xc0, !UPT ;  /* 0x7ffffff808077892 */ /* 0x000fe4000f8ec0ff */
[----:B------:R-:W-:Y:S02]  /*2df0*/  UIADD3 UR4, UPT, UPT, UR4, -0x1, URZ ;  /* 0xffffffff04047890 */ /* 0x000fe4000fffe0ff */
[----:B------:R-:W-:Y:S02]  /*2e00*/  ULOP3.LUT UR6, UR8, 0x3, URZ, 0xc0, !UPT ;  /* 0x0000000308067892 */ /* 0x000fe4000f8ec0ff */
[----:B------:R-:W-:-:S02]  /*2e10*/  UISETP.GE.U32.AND UP1, UPT, UR4, 0x3, UPT ;  /* 0x000000030400788c */ /* 0x000fc4000bf26070 */
[----:B------:R-:W-:Y:S01]  /*2e20*/  ULOP3.LUT UP0, URZ, UR8, 0x7, URZ, 0xc0, !UPT ;  /* 0x0000000708ff7892 */ /* 0x000fe2000f80c0ff */
[----:B------:R-:W-:-:S10]  /*2e30*/  UMOV UR4, URZ ;  /* 0x000000ff00047c82 */ /* 0x000fd40008000000 */
.L_x_63:
[----:B0-----:R-:W0:Y:S01]  /*2e40*/  LDCU UR5, c[0x0][0x384] ;  /* 0x00007080ff0577ac */ /* 0x001e220008000800 */
[----:B------:R-:W-:-:S04]  /*2e50*/  UIADD3 UR4, UPT, UPT, UR4, 0x1, URZ ;  /* 0x0000000104047890 */ /* 0x000fc8000fffe0ff */
[----:B0-----:R-:W-:-:S03]  /*2e60*/  UISETP.NE.AND UP2, UPT, UR4, UR5, UPT ;  /* 0x000000050400728c */ /* 0x001fc6000bf45270 */
[----:B--23--:R-:W-:-:S08]  /*2e70*/  UMOV UR5, URZ ;  /* 0x000000ff00057c82 */ /* 0x00cfd00008000000 */
.L_x_62:
[----:B0-----:R-:W0:Y:S01]  /*2e80*/  LDCU UR8, c[0x0][0x388] ;  /* 0x00007100ff0877ac */ /* 0x001e220008000800 */
[----:B------:R-:W-:Y:S01]  /*2e90*/  FSETP.GEU.AND P0, PT, R19, R0, PT ;  /* 0x000000001300720b */ /* 0x000fe20003f0e000 */
[----:B------:R-:W-:-:S04]  /*2ea0*/  UIADD3 UR5, UPT, UPT, UR5, 0x1, URZ ;  /* 0x0000000105057890 */ /* 0x000fc8000fffe0ff */
[----:B0-----:R-:W-:-:S08]  /*2eb0*/  UISETP.NE.AND UP3, UPT, UR5, UR8, UPT ;  /* 0x000000080500728c */ /* 0x001fd0000bf65270 */
[----:B--23--:R-:W-:Y:S05]  /*2ec0*/  @P0 BRA `(.L_x_57) ;  /* 0x0000000400280947 */ /* 0x00cfea0003800000 */
[----:B------:R-:W0:Y:S01]  /*2ed0*/  LDCU UR8, c[0x0][0x390] ;  /* 0x00007200ff0877ac */ /* 0x000e220008000800 */
[----:B------:R-:W-:Y:S01]  /*2ee0*/  HFMA2 R2, -RZ, RZ, 0, 0 ;  /* 0x00000000ff027431 */ /* 0x000fe200000001ff */
[----:B0-----:R-:W-:-:S09]  /*2ef0*/  UISETP.GE.U32.AND UP4, UPT, UR8, 0x8, UPT ;  /* 0x000000080800788c */ /* 0x001fd2000bf86070 */
[----:B------:R-:W-:Y:S05]  /*2f00*/  BRA.U !UP4, `(.L_x_58) ;  /* 0x000000010c6c7547 */ /* 0x000fea000b800000 */
[----:B------:R-:W0:Y:S01]  /*2f10*/  LDC.64 R8, c[0x0][0x3d8] ;  /* 0x0000f600ff087b82 */ /* 0x000e220000000a00 */
[----:B------:R-:W-:-:S07]  /*2f20*/  MOV R13, RZ ;  /* 0x000000ff000d7202 */ /* 0x000fce0000000f00 */
[----:B------:R-:W1:Y:S02]  /*2f30*/  LDC.64 R10, c[0x0][0x3e0] ;  /* 0x0000f800ff0a7b82 */ /* 0x000e640000000a00 */
.L_x_59:
        /* <DEDUP_REMOVED lines=23> */
[----:B--2---:R-:W-:-:S07]  /*30b0*/  MOV R2, UR7 ;  /* 0x0000000700027c02 */ /* 0x004fce0008000f00 */
.L_x_58:
[----:B------:R-:W-:Y:S01]  /*30c0*/  MOV R19, 0xfa0b9cec ;  /* 0xfa0b9cec00137802 */ /* 0x000fe20000000f00 */
[----:B------:R-:W-:Y:S06]  /*30d0*/  BRA.U !UP0, `(.L_x_57) ;  /* 0x0000000108a47547 */ /* 0x000fec000b800000 */
[----:B------:R-:W-:Y:S01]  /*30e0*/  UISETP.NE.AND UP4, UPT, UR6, URZ, UPT ;  /* 0x000000ff0600728c */ /* 0x000fe2000bf85270 */
[----:B------:R-:W-:Y:S10]  /*30f0*/  BRA.U !UP1, `(.L_x_60) ;  /* 0x00000001093c7547 */ /* 0x000ff4000b800000 */
        /* <DEDUP_REMOVED lines=15> */
.L_x_60:
        /* <DEDUP_REMOVED lines=15> */
.L_x_61:
        /* <DEDUP_REMOVED lines=9> */
.L_x_57:
[----:B------:R-:W-:Y:S05]  /*3370*/  BRA.U UP3, `(.L_x_62) ;  /* 0xfffffff903c07547 */ /* 0x000fea000b83ffff */
[----:B------:R-:W-:Y:S05]  /*3380*/  BRA.U UP2, `(.L_x_63) ;  /* 0xfffffff902ac7547 */ /* 0x000fea000b83ffff */
.L_x_0:
[----:B0-23--:R-:W0:Y:S01]  /*3390*/  F2F.F64.F32 R2, R19 ;  /* 0x0000001300027310 */ /* 0x00de220000201800 */
[----:B------:R-:W-:Y:S01]  /*33a0*/  MOV R0, 0x0 ;  /* 0x0000000000007802 */ /* 0x000fe20000000f00 */
[----:B------:R-:W1:Y:S03]  /*33b0*/  LDCU.64 UR4, c[0x4][0x8] ;  /* 0x01000100ff0477ac */ /* 0x000e660008000a00 */
[----:B------:R2:W3:Y:S01]  /*33c0*/  LDC.64 R8, c[0x4][R0] ;  /* 0x0100000000087b82 */ /* 0x0004e20000000a00 */
[----:B0-----:R2:W-:Y:S01]  /*33d0*/  STL.64 [R1], R2 ;  /* 0x0000000201007387 */ /* 0x0015e20000100a00 */
[----:B-1----:R-:W-:Y:S02]  /*33e0*/  MOV R4, UR4 ;  /* 0x0000000400047c02 */ /* 0x002fe40008000f00 */
[----:B------:R-:W-:-:S07]  /*33f0*/  MOV R5, UR5 ;  /* 0x0000000500057c02 */ /* 0x000fce0008000f00 */
[----:B------:R-:W-:-:S07]  /*3400*/  LEPC R20, `(.L_x_64) ;  /* 0x000000001014794e */ /* 0x000fce0000000000 */
[----:B--23--:R-:W-:Y:S05]  /*3410*/  CALL.ABS.NOINC R8 ;  /* 0x0000000008007343 */ /* 0x00cfea0003c00000 */
.L_x_64:
[----:B------:R-:W-:Y:S05]  /*3420*/  EXIT ;  /* 0x000000000000794d */ /* 0x000fea0003800000 */
        .weak           $__internal_0_$__cuda_sm20_sqrt_rn_f32_slowpath
        .type           $__internal_0_$__cuda_sm20_sqrt_rn_f32_slowpath,@function
        .size           $__internal_0_$__cuda_sm20_sqrt_rn_f32_slowpath,($__internal_1_$__cuda_sm3x_div_rn_noftz_f32_slowpath - $__internal_0_$__cuda_sm20_sqrt_rn_f32_slowpath)
$__internal_0_$__cuda_sm20_sqrt_rn_f32_slowpath:
[----:B------:R-:W-:-:S13]  /*3430*/  LOP3.LUT P0, RZ, R2, 0x7fffffff, RZ, 0xc0, !PT ;  /* 0x7fffffff02ff7812 */ /* 0x000fda000780c0ff */
[----:B------:R-:W-:Y:S01]  /*3440*/  @!P0 MOV R3, R2 ;  /* 0x0000000200038202 */ /* 0x000fe20000000f00 */
[----:B------:R-:W-:Y:S06]  /*3450*/  @!P0 BRA `(.L_x_65) ;  /* 0x0000000000448947 */ /* 0x000fec0003800000 */
[----:B------:R-:W-:-:S13]  /*3460*/  FSETP.GEU.FTZ.AND P0, PT, R2, RZ, PT ;  /* 0x000000ff0200720b */ /* 0x000fda0003f1e000 */
[----:B------:R-:W-:Y:S01]  /*3470*/  @!P0 MOV R3, 0x7fffffff ;  /* 0x7fffffff00038802 */ /* 0x000fe20000000f00 */
[----:B------:R-:W-:Y:S06]  /*3480*/  @!P0 BRA `(.L_x_65) ;  /* 0x0000000000388947 */ /* 0x000fec0003800000 */
[----:B------:R-:W-:-:S13]  /*3490*/  FSETP.GTU.FTZ.AND P0, PT, |R2|, +INF , PT ;  /* 0x7f8000000200780b */ /* 0x000fda0003f1c200 */
[----:B------:R-:W-:Y:S01]  /*34a0*/  @P0 FADD.FTZ R3, R2, 1 ;  /* 0x3f80000002030421 */ /* 0x000fe20000010000 */
[----:B------:R-:W-:Y:S06]  /*34b0*/  @P0 BRA `(.L_x_65) ;  /* 0x00000000002c0947 */ /* 0x000fec0003800000 */
[----:B------:R-:W-:-:S13]  /*34c0*/  FSETP.NEU.FTZ.AND P0, PT, |R2|, +INF , PT ;  /* 0x7f8000000200780b */ /* 0x000fda0003f1d200 */
[----:B------:R-:W-:Y:S01]  /*34d0*/  @!P0 MOV R3, R2 ;  /* 0x0000000200038202 */ /* 0x000fe20000000f00 */
[----:B------:R-:W-:Y:S06]  /*34e0*/  @!P0 BRA `(.L_x_65) ;  /* 0x0000000000208947 */ /* 0x000fec0003800000 */
[----:B------:R-:W-:-:S04]  /*34f0*/  FFMA R2, R2, 1.84467440737095516160e+19, RZ ;  /* 0x5f80000002027823 */ /* 0x000fc800000000ff */
[----:B------:R-:W0:Y:S02]  /*3500*/  MUFU.RSQ R3, R2 ;  /* 0x0000000200037308 */ /* 0x000e240000001400 */
[----:B0-----:R-:W-:Y:S01]  /*3510*/  FMUL.FTZ R5, R2, R3 ;  /* 0x0000000302057220 */ /* 0x001fe20000410000 */
[----:B------:R-:W-:-:S03]  /*3520*/  FMUL.FTZ R3, R3, 0.5 ;  /* 0x3f00000003037820 */ /* 0x000fc60000410000 */
[----:B------:R-:W-:-:S04]  /*3530*/  FADD.FTZ R16, -R5, -RZ ;  /* 0x800000ff05107221 */ /* 0x000fc80000010100 */
[----:B------:R-:W-:-:S04]  /*3540*/  FFMA R16, R5, R16, R2 ;  /* 0x0000001005107223 */ /* 0x000fc80000000002 */
[----:B------:R-:W-:-:S04]  /*3550*/  FFMA R3, R16, R3, R5 ;  /* 0x0000000310037223 */ /* 0x000fc80000000005 */
[----:B------:R-:W-:-:S07]  /*3560*/  FMUL.FTZ R3, R3, 2.3283064365386962891e-10 ;  /* 0x2f80000003037820 */ /* 0x000fce0000410000 */
.L_x_65:
[----:B------:R-:W-:Y:S01]  /*3570*/  MOV R5, R3 ;  /* 0x0000000300057202 */ /* 0x000fe20000000f00 */
[----:B------:R-:W-:Y:S01]  /*3580*/  HFMA2 R3, -RZ, RZ, 0, 0 ;  /* 0x00000000ff037431 */ /* 0x000fe200000001ff */
[----:B------:R-:W-:-:S04]  /*3590*/  MOV R2, R17 ;  /* 0x0000001100027202 */ /* 0x000fc80000000f00 */
[----:B------:R-:W-:Y:S05]  /*35a0*/  RET.REL.NODEC R2 `(_Z7computefiiiifffffffPfffffffffS_S_) ;  /* 0xffffffc802947950 */ /* 0x000fea0003c3ffff */
        .weak           $__internal_1_$__cuda_sm3x_div_rn_noftz_f32_slowpath
        .type           $__internal_1_$__cuda_sm3x_div_rn_noftz_f32_slowpath,@function
        .size           $__internal_1_$__cuda_sm3x_div_rn_noftz_f32_slowpath,(.L_x_76 - $__internal_1_$__cuda_sm3x_div_rn_noftz_f32_slowpath)
$__internal_1_$__cuda_sm3x_div_rn_noftz_f32_slowpath:
[----:B------:R-:W-:Y:S02]  /*35b0*/  SHF.R.U32.HI R5, RZ, 0x17, R3 ;  /* 0x00000017ff057819 */ /* 0x000fe40000011603 */
[----:B------:R-:W-:Y:S02]  /*35c0*/  SHF.R.U32.HI R17, RZ, 0x17, R2 ;  /* 0x00000017ff117819 */ /* 0x000fe40000011602 */
[----:B------:R-:W-:Y:S02]  /*35d0*/  LOP3.LUT R5, R5, 0xff, RZ, 0xc0, !PT ;  /* 0x000000ff05057812 */ /* 0x000fe400078ec0ff */
[----:B------:R-:W-:Y:S02]  /*35e0*/  LOP3.LUT R20, R17, 0xff, RZ, 0xc0, !PT ;  /* 0x000000ff11147812 */ /* 0x000fe400078ec0ff */
[----:B------:R-:W-:Y:S02]  /*35f0*/  IADD3 R21, PT, PT, R5, -0x1, RZ ;  /* 0xffffffff05157810 */ /* 0x000fe40007ffe0ff */
[----:B------:R-:W-:-:S02]  /*3600*/  IADD3 R18, PT, PT, R20, -0x1, RZ ;  /* 0xffffffff14127810 */ /* 0x000fc40007ffe0ff */
[----:B------:R-:W-:-:S04]  /*3610*/  ISETP.GT.U32.AND P0, PT, R21, 0xfd, PT ;  /* 0x000000fd1500780c */ /* 0x000fc80003f04070 */
[----:B------:R-:W-:-:S13]  /*3620*/  ISETP.GT.U32.OR P0, PT, R18, 0xfd, P0 ;  /* 0x000000fd1200780c */ /* 0x000fda0000704470 */
[----:B------:R-:W-:Y:S01]  /*3630*/  @!P0 MOV R17, RZ ;  /* 0x000000ff00118202 */ /* 0x000fe20000000f00 */
[----:B------:R-:W-:Y:S06]  /*3640*/  @!P0 BRA `(.L_x_66) ;  /* 0x00000000005c8947 */ /* 0x000fec0003800000 */
[----:B------:R-:W-:Y:S02]  /*3650*/  FSETP.GTU.FTZ.AND P0, PT, |R2|, +INF , PT ;  /* 0x7f8000000200780b */ /* 0x000fe40003f1c200 */
[----:B------:R-:W-:-:S04]  /*3660*/  FSETP.GTU.FTZ.AND P1, PT, |R3|, +INF , PT ;  /* 0x7f8000000300780b */ /* 0x000fc80003f3c200 */
[----:B------:R-:W-:-:S13]  /*3670*/  PLOP3.LUT P0, PT, P0, P1, PT, 0xf8, 0x8f ;  /* 0x00000000008f781c */ /* 0x000fda0000703f70 */
[----:B------:R-:W-:Y:S05]  /*3680*/  @P0 BRA `(.L_x_67) ;  /* 0x0000000400440947 */ /* 0x000fea0003800000 */
[----:B------:R-:W-:-:S13]  /*3690*/  LOP3.LUT P0, RZ, R3, 0x7fffffff, R2, 0xc8, !PT ;  /* 0x7fffffff03ff7812 */ /* 0x000fda000780c802 */
[----:B------:R-:W-:Y:S05]  /*36a0*/  @!P0 BRA `(.L_x_68) ;  /* 0x0000000400348947 */ /* 0x000fea0003800000 */
[C---:B------:R-:W-:Y:S02]  /*36b0*/  FSETP.NEU.FTZ.AND P2, PT, |R2|.reuse, +INF , PT ;  /* 0x7f8000000200780b */ /* 0x040fe40003f5d200 */
[----:B------:R-:W-:Y:S02]  /*36c0*/  FSETP.NEU.FTZ.AND P1, PT, |R3|, +INF , PT ;  /* 0x7f8000000300780b */ /* 0x000fe40003f3d200 */
[----:B------:R-:W-:-:S11]  /*36d0*/  FSETP.NEU.FTZ.AND P0, PT, |R2|, +INF , PT ;  /* 0x7f8000000200780b */ /* 0x000fd60003f1d200 */
[----:B------:R-:W-:Y:S05]  /*36e0*/  @!P1 BRA !P2, `(.L_x_68) ;  /* 0x0000000400249947 */ /* 0x000fea0005000000 */
[----:B------:R-:W-:-:S04]  /*36f0*/  LOP3.LUT P2, RZ, R2, 0x7fffffff, RZ, 0xc0, !PT ;  /* 0x7fffffff02ff7812 */ /* 0x000fc8000784c0ff */
[----:B------:R-:W-:-:S13]  /*3700*/  PLOP3.LUT P1, PT, P1, P2, PT, 0x2f, 0xf2 ;  /* 0x0000000000f2781c */ /* 0x000fda0000f24577 */
[----:B------:R-:W-:Y:S05]  /*3710*/  @P1 BRA `(.L_x_69) ;  /* 0x0000000400101947 */ /* 0x000fea0003800000 */
[----:B------:R-:W-:-:S04]  /*3720*/  LOP3.LUT P1, RZ, R3, 0x7fffffff, RZ, 0xc0, !PT ;  /* 0x7fffffff03ff7812 */ /* 0x000fc8000782c0ff */
[----:B------:R-:W-:-:S13]  /*3730*/  PLOP3.LUT P0, PT, P0, P1, PT, 0x2f, 0xf2 ;  /* 0x0000000000f2781c */ /* 0x000fda0000702577 */
[----:B------:R-:W-:Y:S05]  /*3740*/  @P0 BRA `(.L_x_70) ;  /* 0x0000000000f80947 */ /* 0x000fea0003800000 */
[----:B------:R-:W-:Y:S02]  /*3750*/  ISETP.GE.AND P0, PT, R18, RZ, PT ;  /* 0x000000ff1200720c */ /* 0x000fe40003f06270 */
[----:B------:R-:W-:-:S11]  /*3760*/  ISETP.GE.AND P1, PT, R21, RZ, PT ;  /* 0x000000ff1500720c */ /* 0x000fd60003f26270 */
[----:B------:R-:W-:Y:S01]  /*3770*/  @P0 MOV R17, RZ ;  /* 0x000000ff00110202 */ /* 0x000fe20000000f00 */
[----:B------:R-:W-:Y:S01]  /*3780*/  @!P0 FFMA R2, R2, 1.84467440737095516160e+19, RZ ;  /* 0x5f80000002028823 */ /* 0x000fe200000000ff */
[----:B------:R-:W-:Y:S01]  /*3790*/  @!P0 MOV R17, 0xffffffc0 ;  /* 0xffffffc000118802 */ /* 0x000fe20000000f00 */
[----:B------:R-:W-:-:S03]  /*37a0*/  @!P1 FFMA R3, R3, 1.84467440737095516160e+19, RZ ;  /* 0x5f80000003039823 */ /* 0x000fc600000000ff */
[----:B------:R-:W-:-:S07]  /*37b0*/  @!P1 IADD3 R17, PT, PT, R17, 0x40, RZ ;  /* 0x0000004011119810 */ /* 0x000fce0007ffe0ff */
.L_x_66:
[----:B------:R-:W-:Y:S02]  /*37c0*/  LEA R18, R5, 0xc0800000, 0x17 ;  /* 0xc080000005127811 */ /* 0x000fe400078eb8ff */
[----:B------:R-:W-:Y:S02]  /*37d0*/  IADD3 R20, PT, PT, R20, -0x7f, RZ ;  /* 0xffffff8114147810 */ /* 0x000fe40007ffe0ff */
[----:B------:R-:W-:-:S03]  /*37e0*/  IADD3 R22, PT, PT, -R18, R3, RZ ;  /* 0x0000000312167210 */ /* 0x000fc60007ffe1ff */
[----:B------:R-:W-:Y:S01]  /*37f0*/  IMAD R2, R20, -0x800000, R2 ;  /* 0xff80000014027824 */ /* 0x000fe200078e0202 */
[----:B------:R-:W0:Y:S01]  /*3800*/  MUFU.RCP R3, R22 ;  /* 0x0000001600037308 */ /* 0x000e220000001000 */
[----:B------:R-:W-:Y:S01]  /*3810*/  FADD.FTZ R21, -R22, -RZ ;  /* 0x800000ff16157221 */ /* 0x000fe20000010100 */
[----:B------:R-:W-:-:S04]  /*3820*/  IADD3 R20, PT, PT, R20, 0x7f, -R5 ;  /* 0x0000007f14147810 */ /* 0x000fc80007ffe805 */
[----:B------:R-:W-:Y:S01]  /*3830*/  IADD3 R20, PT, PT, R20, R17, RZ ;  /* 0x0000001114147210 */ /* 0x000fe20007ffe0ff */
[----:B0-----:R-:W-:-:S04]  /*3840*/  FFMA R18, R3, R21, 1 ;  /* 0x3f80000003127423 */ /* 0x001fc80000000015 */
[----:B------:R-:W-:-:S04]  /*3850*/  FFMA R3, R3, R18, R3 ;  /* 0x0000001203037223 */ /* 0x000fc80000000003 */
[----:B------:R-:W-:-:S04]  /*3860*/  FFMA R18, R2, R3, RZ ;  /* 0x0000000302127223 */ /* 0x000fc800000000ff */
[----:B------:R-:W-:-:S04]  /*3870*/  FFMA R23, R21, R18, R2 ;  /* 0x0000001215177223 */ /* 0x000fc80000000002 */
[----:B------:R-:W-:-:S04]  /*3880*/  FFMA R18, R3, R23, R18 ;  /* 0x0000001703127223 */ /* 0x000fc80000000012 */
[----:B------:R-:W-:-:S04]  /*3890*/  FFMA R21, R21, R18, R2 ;  /* 0x0000001215157223 */ /* 0x000fc80000000002 */
[----:B------:R-:W-:-:S05]  /*38a0*/  FFMA R2, R3, R21, R18 ;  /* 0x0000001503027223 */ /* 0x000fca0000000012 */
[----:B------:R-:W-:-:S04]  /*38b0*/  SHF.R.U32.HI R5, RZ, 0x17, R2 ;  /* 0x00000017ff057819 */ /* 0x000fc80000011602 */
[----:B------:R-:W-:-:S04]  /*38c0*/  LOP3.LUT R5, R5, 0xff, RZ, 0xc0, !PT ;  /* 0x000000ff05057812 */ /* 0x000fc800078ec0ff */
[----:B------:R-:W-:-:S04]  /*38d0*/  IADD3 R22, PT, PT, R5, R20, RZ ;  /* 0x0000001405167210 */ /* 0x000fc80007ffe0ff */
[----:B------:R-:W-:-:S04]  /*38e0*/  IADD3 R5, PT, PT, R22, -0x1, RZ ;  /* 0xffffffff16057810 */ /* 0x000fc80007ffe0ff */
[----:B------:R-:W-:-:S13]  /*38f0*/  ISETP.GE.U32.AND P0, PT, R5, 0xfe, PT ;  /* 0x000000fe0500780c */ /* 0x000fda0003f06070 */
[----:B------:R-:W-:Y:S05]  /*3900*/  @!P0 BRA `(.L_x_71) ;  /* 0x0000000000808947 */ /* 0x000fea0003800000 */
[----:B------:R-:W-:-:S13]  /*3910*/  ISETP.GT.AND P0, PT, R22, 0xfe, PT ;  /* 0x000000fe1600780c */ /* 0x000fda0003f04270 */
[----:B------:R-:W-:Y:S05]  /*3920*/  @P0 BRA `(.L_x_72) ;  /* 0x00000000006c0947 */ /* 0x000fea0003800000 */
[----:B------:R-:W-:-:S13]  /*3930*/  ISETP.GE.AND P0, PT, R22, 0x1, PT ;  /* 0x000000011600780c */ /* 0x000fda0003f06270 */
[----:B------:R-:W-:Y:S05]  /*3940*/  @P0 BRA `(.L_x_73) ;  /* 0x0000000000980947 */ /* 0x000fea0003800000 */
[----:B------:R-:W-:Y:S02]  /*3950*/  ISETP.GE.AND P0, PT, R22, -0x18, PT ;  /* 0xffffffe81600780c */ /* 0x000fe40003f06270 */
[----:B------:R-:W-:-:S11]  /*3960*/  LOP3.LUT R2, R2, 0x80000000, RZ, 0xc0, !PT ;  /* 0x8000000002027812 */ /* 0x000fd600078ec0ff */
[----:B------:R-:W-:Y:S05]  /*3970*/  @!P0 BRA `(.L_x_73) ;  /* 0x00000000008c8947 */ /* 0x000fea0003800000 */
[-CC-:B------:R-:W-:Y:S01]  /*3980*/  FFMA.RZ R5, R3, R21.reuse, R18.reuse ;  /* 0x0000001503057223 */ /* 0x180fe2000000c012 */
[C---:B------:R-:W-:Y:S02]  /*3990*/  IADD3 R20, PT, PT, R22.reuse, 0x20, RZ ;  /* 0x0000002016147810 */ /* 0x040fe40007ffe0ff */
[C---:B------:R-:W-:Y:S02]  /*39a0*/  ISETP.NE.AND P2, PT, R22.reuse, RZ, PT ;  /* 0x000000ff1600720c */ /* 0x040fe40003f45270 */
[----:B------:R-:W-:Y:S01]  /*39b0*/  LOP3.LUT R17, R5, 0x7fffff, RZ, 0xc0, !PT ;  /* 0x007fffff05117812 */ /* 0x000fe200078ec0ff */
[CCC-:B------:R-:W-:Y:S01]  /*39c0*/  FFMA.RP R5, R3.reuse, R21.reuse, R18.reuse ;  /* 0x0000001503057223 */ /* 0x1c0fe20000008012 */
[----:B------:R-:W-:Y:S01]  /*39d0*/  FFMA.RM R18, R3, R21, R18 ;  /* 0x0000001503127223 */ /* 0x000fe20000004012 */
[----:B------:R-:W-:Y:S02]  /*39e0*/  ISETP.NE.AND P1, PT, R22, RZ, PT ;  /* 0x000000ff1600720c */ /* 0x000fe40003f25270 */
[----:B------:R-:W-:-:S02]  /*39f0*/  LOP3.LUT R17, R17, 0x800000, RZ, 0xfc, !PT ;  /* 0x0080000011117812 */ /* 0x000fc400078efcff */
[----:B------:R-:W-:Y:S02]  /*3a00*/  IADD3 R3, PT, PT, -R22, RZ, RZ ;  /* 0x000000ff16037210 */ /* 0x000fe40007ffe1ff */
[----:B------:R-:W-:Y:S02]  /*3a10*/  SHF.L.U32 R20, R17, R20, RZ ;  /* 0x0000001411147219 */ /* 0x000fe400000006ff */
[----:B------:R-:W-:Y:S02]  /*3a20*/  FSETP.NEU.FTZ.AND P0, PT, R5, R18, PT ;  /* 0x000000120500720b */ /* 0x000fe40003f1d000 */
[----:B------:R-:W-:Y:S02]  /*3a30*/  SEL R18, R3, RZ, P2 ;  /* 0x000000ff03127207 */ /* 0x000fe40001000000 */
[----:B------:R-:W-:Y:S02]  /*3a40*/  ISETP.NE.AND P1, PT, R20, RZ, P1 ;  /* 0x000000ff1400720c */ /* 0x000fe40000f25270 */
[----:B------:R-:W-:-:S02]  /*3a50*/  SHF.R.U32.HI R18, RZ, R18, R17 ;  /* 0x00000012ff127219 */ /* 0x000fc40000011611 */
[----:B------:R-:W-:Y:S02]  /*3a60*/  PLOP3.LUT P0, PT, P0, P1, PT, 0xf8, 0x8f ;  /* 0x00000000008f781c */ /* 0x000fe40000703f70 */
[----:B------:R-:W-:Y:S02]  /*3a70*/  SHF.R.U32.HI R20, RZ, 0x1, R18 ;  /* 0x00000001ff147819 */ /* 0x000fe40000011612 */
[----:B------:R-:W-:-:S04]  /*3a80*/  SEL R3, RZ, 0x1, !P0 ;  /* 0x00000001ff037807 */ /* 0x000fc80004000000 */
[----:B------:R-:W-:-:S04]  /*3a90*/  LOP3.LUT R3, R3, 0x1, R20, 0xf8, !PT ;  /* 0x0000000103037812 */ /* 0x000fc800078ef814 */
[----:B------:R-:W-:-:S04]  /*3aa0*/  LOP3.LUT R3, R3, R18, RZ, 0xc0, !PT ;  /* 0x0000001203037212 */ /* 0x000fc800078ec0ff */
[----:B------:R-:W-:-:S04]  /*3ab0*/  IADD3 R3, PT, PT, R20, R3, RZ ;  /* 0x0000000314037210 */ /* 0x000fc80007ffe0ff */
[----:B------:R-:W-:Y:S01]  /*3ac0*/  LOP3.LUT R2, R3, R2, RZ, 0xfc, !PT ;  /* 0x0000000203027212 */ /* 0x000fe200078efcff */
[----:B------:R-:W-:Y:S06]  /*3ad0*/  BRA `(.L_x_73) ;  /* 0x0000000000347947 */ /* 0x000fec0003800000 */
.L_x_72:
[----:B------:R-:W-:-:S04]  /*3ae0*/  LOP3.LUT R2, R2, 0x80000000, RZ, 0xc0, !PT ;  /* 0x8000000002027812 */ /* 0x000fc800078ec0ff */
[----:B------:R-:W-:Y:S01]  /*3af0*/  LOP3.LUT R2, R2, 0x7f800000, RZ, 0xfc, !PT ;  /* 0x7f80000002027812 */ /* 0x000fe200078efcff */
[----:B------:R-:W-:Y:S06]  /*3b00*/  BRA `(.L_x_73) ;  /* 0x0000000000287947 */ /* 0x000fec0003800000 */
.L_x_71:
[----:B------:R-:W-:Y:S01]  /*3b10*/  LEA R2, R20, R2, 0x17 ;  /* 0x0000000214027211 */ /* 0x000fe200078eb8ff */
[----:B------:R-:W-:Y:S06]  /*3b20*/  BRA `(.L_x_73) ;  /* 0x0000000000207947 */ /* 0x000fec0003800000 */
.L_x_70:
[----:B------:R-:W-:-:S04]  /*3b30*/  LOP3.LUT R2, R3, 0x80000000, R2, 0x48, !PT ;  /* 0x8000000003027812 */ /* 0x000fc800078e4802 */
[----:B------:R-:W-:Y:S01]  /*3b40*/  LOP3.LUT R2, R2, 0x7f800000, RZ, 0xfc, !PT ;  /* 0x7f80000002027812 */ /* 0x000fe200078efcff */
[----:B------:R-:W-:Y:S06]  /*3b50*/  BRA `(.L_x_73) ;  /* 0x0000000000147947 */ /* 0x000fec0003800000 */
.L_x_69:
[----:B------:R-:W-:Y:S01]  /*3b60*/  LOP3.LUT R2, R3, 0x80000000, R2, 0x48, !PT ;  /* 0x8000000003027812 */ /* 0x000fe200078e4802 */
[----:B------:R-:W-:Y:S06]  /*3b70*/  BRA `(.L_x_73) ;  /* 0x00000000000c7947 */ /* 0x000fec0003800000 */
.L_x_68:
[----:B------:R-:W0:Y:S01]  /*3b80*/  MUFU.RSQ R2, -QNAN ;  /* 0xffc0000000027908 */ /* 0x000e220000001400 */
[----:B------:R-:W-:Y:S05]  /*3b90*/  BRA `(.L_x_73) ;  /* 0x0000000000047947 */ /* 0x000fea0003800000 */
.L_x_67:
[----:B------:R-:W-:-:S07]  /*3ba0*/  FADD.FTZ R2, R2, R3 ;  /* 0x0000000302027221 */ /* 0x000fce0000010000 */
.L_x_73:
[----:B------:R-:W-:-:S04]  /*3bb0*/  HFMA2 R17, -RZ, RZ, 0, 0 ;  /* 0x00000000ff117431 */ /* 0x000fc800000001ff */
[----:B0-----:R-:W-:Y:S05]  /*3bc0*/  RET.REL.NODEC R16 `(_Z7computefiiiifffffffPfffffffffS_S_) ;  /* 0xffffffc4100c7950 */ /* 0x001fea0003c3ffff */
.L_x_74:
[----:B------:R-:W-:-:S00]  /*3bd0*/  BRA `(.L_x_74) ;  /* 0xfffffffc00fc7947 */ /* 0x000fc0000383ffff */
[----:B------:R-:W-:-:S00]  /*3be0*/  NOP ;  /* 0x0000000000007918 */ /* 0x000fc00000000000 */
        /* <DEDUP_REMOVED lines=9> */
.L_x_76:


//--------------------- .nv.global.init           --------------------------
	.section	.nv.global.init,"aw",@progbits
.nv.global.init:
	.type		$str,@object
	.size		$str,(.L_0 - $str)
$str:
        /*0000*/ 	.byte	0x25, 0x2e, 0x31, 0x37, 0x67, 0x0a, 0x00
.L_0:


//--------------------- .nv.shared.reserved.0     --------------------------
	.section	.nv.shared.reserved.0,"aw",@nobits
	.weak		__nv_reservedSMEM_offset_0_alias
	.size		__nv_reservedSMEM_offset_0_alias, 0, 64
	.other		__nv_reservedSMEM_offset_0_alias,@"STO_CUDA_RESERVED_SHARED STV_DEFAULT"
__nv_reservedSMEM_offset_0_alias:
	.zero		0
	.zero		64


//--------------------- .nv.constant0._Z7computefiiiifffffffPfffffffffS_S_ --------------------------
	.section	.nv.constant0._Z7computefiiiifffffffPfffffffffS_S_,"a",@progbits
	.sectionflags	@""
	.align	4
.nv.constant0._Z7computefiiiifffffffPfffffffffS_S_:
	.zero		1000


//--------------------- SYMBOLS --------------------------

	.type		.nv.reservedSmem.offset0,@object
	.size		.nv.reservedSmem.offset0,0x4
	.type		vprintf,@function
